	.target	sm_90a

	.elftype	@"ET_EXEC"


//--------------------- .note.nv.tkinfo           --------------------------
	.section	.note.nv.tkinfo,"",@"SHT_NOTE"
	.sectionflags	@"SHF_NOTE_NV_TKINFO"
	.tkinfo
        /*0018*/ 	.word	0x00000002
        /*0030*/ 	.string	""
        /*0030*/ 	.string	"ptxas"
        /*0030*/ 	.string	"Cuda compilation tools, release 13.0, V13.0.88"
        /*0030*/ 	.string	"Build cuda_13.0.r13.0/compiler.36424714_0"
        /*0030*/ 	.string	"-v  -suppress-debug-info  -lineinfo  -arch sm_90a "



//--------------------- .note.nv.cuinfo           --------------------------
	.section	.note.nv.cuinfo,"",@"SHT_NOTE"
	.sectionflags	@"SHF_NOTE_NV_CUINFO"
        /*0018*/ 	.short	0x0002
        /*001a*/ 	.short	0x005a
        /*001c*/ 	.short	0x0082
	.zero		2


//--------------------- .nv.info                  --------------------------
	.section	.nv.info,"",@"SHT_CUDA_INFO"
	.align	4


	//----- nvinfo : EIATTR_REGCOUNT
	.align		4
        /*0000*/ 	.byte	0x04, 0x2f
        /*0002*/ 	.short	(.L_1 - .L_0)
	.align		4
.L_0:
        /*0004*/ 	.word	index@(gluon_wgmma)
        /*0008*/ 	.word	0x0000003a


	//----- nvinfo : EIATTR_FRAME_SIZE
	.align		4
.L_1:
        /*000c*/ 	.byte	0x04, 0x11
        /*000e*/ 	.short	(.L_3 - .L_2)
	.align		4
.L_2:
        /*0010*/ 	.word	index@(gluon_wgmma)
        /*0014*/ 	.word	0x00000000


	//----- nvinfo : EIATTR_MIN_STACK_SIZE
	.align		4
.L_3:
        /*0018*/ 	.byte	0x04, 0x12
        /*001a*/ 	.short	(.L_5 - .L_4)
	.align		4
.L_4:
        /*001c*/ 	.word	index@(gluon_wgmma)
        /*0020*/ 	.word	0x00000000
.L_5:


//--------------------- .nv.compat                --------------------------
	.section	.nv.compat,"",@"SHT_CUDA_COMPAT_INFO"
	.align	4
        /*0000*/ 	.byte	0x02, 0x09, 0x01, 0x00, 0x02, 0x02, 0x04, 0x00, 0x02, 0x05, 0x05, 0x00, 0x03, 0x07, 0x01, 0x01
        /*0010*/ 	.byte	0x02, 0x03, 0x03, 0x00, 0x02, 0x06, 0x01, 0x00, 0x04, 0x0b, 0x08, 0x00, 0x00, 0x00, 0x00, 0x00
        /*0020*/ 	.byte	0x00, 0x00, 0x00, 0x00


//--------------------- .nv.info.gluon_wgmma      --------------------------
	.section	.nv.info.gluon_wgmma,"",@"SHT_CUDA_INFO"
	.sectionflags	@""
	.align	4


	//----- nvinfo : EIATTR_CUDA_API_VERSION
	.align		4
        /*0000*/ 	.byte	0x04, 0x37
        /*0002*/ 	.short	(.L_7 - .L_6)
.L_6:
        /*0004*/ 	.word	0x00000082


	//----- nvinfo : EIATTR_KPARAM_INFO
	.align		4
.L_7:
        /*0008*/ 	.byte	0x04, 0x17
        /*000a*/ 	.short	(.L_9 - .L_8)
.L_8:
        /*000c*/ 	.word	0x00000000
        /*0010*/ 	.short	0x000a
        /*0012*/ 	.short	0x0048
        /*0014*/ 	.byte	0x00, 0xf4, 0x21, 0x00


	//----- nvinfo : EIATTR_KPARAM_INFO
	.align		4
.L_9:
        /*0018*/ 	.byte	0x04, 0x17
        /*001a*/ 	.short	(.L_11 - .L_10)
.L_10:
        /*001c*/ 	.word	0x00000000
        /*0020*/ 	.short	0x0009
        /*0022*/ 	.short	0x0040
        /*0024*/ 	.byte	0x00, 0xf4, 0x21, 0x00


	//----- nvinfo : EIATTR_KPARAM_INFO
	.align		4
.L_11:
        /*0028*/ 	.byte	0x04, 0x17
        /*002a*/ 	.short	(.L_13 - .L_12)
.L_12:
        /*002c*/ 	.word	0x00000000
        /*0030*/ 	.short	0x0008
        /*0032*/ 	.short	0x0038
        /*0034*/ 	.byte	0x00, 0xf0, 0x21, 0x00


	//----- nvinfo : EIATTR_KPARAM_INFO
	.align		4
.L_13:
        /*0038*/ 	.byte	0x04, 0x17
        /*003a*/ 	.short	(.L_15 - .L_14)
.L_14:
        /*003c*/ 	.word	0x00000000
        /*0040*/ 	.short	0x0007
        /*0042*/ 	.short	0x0030
        /*0044*/ 	.byte	0x00, 0xf0, 0x21, 0x00


	//----- nvinfo : EIATTR_KPARAM_INFO
	.align		4
.L_15:
        /*0048*/ 	.byte	0x04, 0x17
        /*004a*/ 	.short	(.L_17 - .L_16)
.L_16:
        /*004c*/ 	.word	0x00000000
        /*0050*/ 	.short	0x0006
        /*0052*/ 	.short	0x0028
        /*0054*/ 	.byte	0x00, 0xf0, 0x21, 0x00


	//----- nvinfo : EIATTR_KPARAM_INFO
	.align		4
.L_17:
        /*0058*/ 	.byte	0x04, 0x17
        /*005a*/ 	.short	(.L_19 - .L_18)
.L_18:
        /*005c*/ 	.word	0x00000000
        /*0060*/ 	.short	0x0005
        /*0062*/ 	.short	0x0020
        /*0064*/ 	.byte	0x00, 0xf0, 0x11, 0x00


	//----- nvinfo : EIATTR_KPARAM_INFO
	.align		4
.L_19:
        /*0068*/ 	.byte	0x04, 0x17
        /*006a*/ 	.short	(.L_21 - .L_20)
.L_20:
        /*006c*/ 	.word	0x00000000
        /*0070*/ 	.short	0x0004
        /*0072*/ 	.short	0x001c
        /*0074*/ 	.byte	0x00, 0xf0, 0x11, 0x00


	//----- nvinfo : EIATTR_KPARAM_INFO
	.align		4
.L_21:
        /*0078*/ 	.byte	0x04, 0x17
        /*007a*/ 	.short	(.L_23 - .L_22)
.L_22:
        /*007c*/ 	.word	0x00000000
        /*0080*/ 	.short	0x0003
        /*0082*/ 	.short	0x0018
        /*0084*/ 	.byte	0x00, 0xf0, 0x11, 0x00


	//----- nvinfo : EIATTR_KPARAM_INFO
	.align		4
.L_23:
        /*0088*/ 	.byte	0x04, 0x17
        /*008a*/ 	.short	(.L_25 - .L_24)
.L_24:
        /*008c*/ 	.word	0x00000000
        /*0090*/ 	.short	0x0002
        /*0092*/ 	.short	0x0010
        /*0094*/ 	.byte	0x00, 0xf4, 0x21, 0x00


	//----- nvinfo : EIATTR_KPARAM_INFO
	.align		4
.L_25:
        /*0098*/ 	.byte	0x04, 0x17
        /*009a*/ 	.short	(.L_27 - .L_26)
.L_26:
        /*009c*/ 	.word	0x00000000
        /*00a0*/ 	.short	0x0001
        /*00a2*/ 	.short	0x0008
        /*00a4*/ 	.byte	0x00, 0xf4, 0x21, 0x00


	//----- nvinfo : EIATTR_KPARAM_INFO
	.align		4
.L_27:
        /*00a8*/ 	.byte	0x04, 0x17
        /*00aa*/ 	.short	(.L_29 - .L_28)
.L_28:
        /*00ac*/ 	.word	0x00000000
        /*00b0*/ 	.short	0x0000
        /*00b2*/ 	.short	0x0000
        /*00b4*/ 	.byte	0x00, 0xf4, 0x21, 0x00


	//----- nvinfo : EIATTR_SPARSE_MMA_MASK
	.align		4
.L_29:
        /*00b8*/ 	.byte	0x03, 0x50
        /*00ba*/ 	.short	0x0000


	//----- nvinfo : EIATTR_MAXREG_COUNT
	.align		4
        /*00bc*/ 	.byte	0x03, 0x1b
        /*00be*/ 	.short	0x00ff


	//----- nvinfo : EIATTR_NUM_BARRIERS
	.align		4
        /*00c0*/ 	.byte	0x02, 0x4c
        /*00c2*/ 	.byte	0x01
	.zero		1


	//----- nvinfo : EIATTR_MERCURY_ISA_VERSION
	.align		4
        /*00c4*/ 	.byte	0x03, 0x5f
        /*00c6*/ 	.short	0x0101


	//----- nvinfo : EIATTR_INT_WARP_WIDE_INSTR_OFFSETS
	.align		4
        /*00c8*/ 	.byte	0x04, 0x31
        /*00ca*/ 	.short	(.L_31 - .L_30)


	//   ....[0]....
.L_30:
        /*00cc*/ 	.word	0x000012d0


	//   ....[1]....
        /*00d0*/ 	.word	0x00001320


	//   ....[2]....
        /*00d4*/ 	.word	0x00001690


	//   ....[3]....
        /*00d8*/ 	.word	0x000016a0


	//   ....[4]....
        /*00dc*/ 	.word	0x000016b0


	//   ....[5]....
        /*00e0*/ 	.word	0x000016c0


	//   ....[6]....
        /*00e4*/ 	.word	0x00001cb0


	//   ....[7]....
        /*00e8*/ 	.word	0x00001cc0


	//----- nvinfo : EIATTR_COOP_GROUP_MASK_REGIDS
	.align		4
.L_31:
        /*00ec*/ 	.byte	0x04, 0x29
        /*00ee*/ 	.short	(.L_33 - .L_32)


	//   ....[0]....
.L_32:
        /*00f0*/ 	.word	0xffffffff


	//   ....[1]....
        /*00f4*/ 	.word	0xffffffff


	//   ....[2]....
        /*00f8*/ 	.word	0xffffffff


	//   ....[3]....
        /*00fc*/ 	.word	0xffffffff


	//----- nvinfo : EIATTR_COOP_GROUP_INSTR_OFFSETS
	.align		4
.L_33:
        /*0100*/ 	.byte	0x04, 0x28
        /*0102*/ 	.short	(.L_35 - .L_34)


	//   ....[0]....
.L_34:
        /*0104*/ 	.word	0x00000150


	//   ....[1]....
        /*0108*/ 	.word	0x00000700


	//   ....[2]....
        /*010c*/ 	.word	0x00000cf0


	//   ....[3]....
        /*0110*/ 	.word	0x000017f0


	//----- nvinfo : EIATTR_MBARRIER_INSTR_OFFSETS
	.align		4
.L_35:
        /*0114*/ 	.byte	0x04, 0x39
        /*0116*/ 	.short	(.L_37 - .L_36)


	//   ....[0]....
.L_36:
        /*0118*/ 	.word	0x00001340
        /*011c*/ 	.word	0x000000ff
        /*0120*/ 	.word	0x00006000
        /*0124*/ 	.short	0x0100
        /*0126*/ 	.byte	0x08
	.zero		1


	//   ....[1]....
        /*0128*/ 	.word	0x000017d0
        /*012c*/ 	.word	0x000000ff
        /*0130*/ 	.word	0x00006000
        /*0134*/ 	.short	0x010a
        /*0136*/ 	.byte	0x08
	.zero		1


	//   ....[2]....
        /*0138*/ 	.word	0x00001b10
        /*013c*/ 	.word	0x000000ff
        /*0140*/ 	.word	0x00006000
        /*0144*/ 	.short	0x0108
        /*0146*/ 	.byte	0x08
	.zero		1


	//   ....[3]....
        /*0148*/ 	.word	0x00001d50
        /*014c*/ 	.word	0x000000ff
        /*0150*/ 	.word	0x00006000
        /*0154*/ 	.short	0x010a
        /*0156*/ 	.byte	0x08
	.zero		1


	//----- nvinfo : EIATTR_NUM_MBARRIERS
	.align		4
.L_37:
        /*0158*/ 	.byte	0x03, 0x38
        /*015a*/ 	.short	0x0001


	//----- nvinfo : EIATTR_EXIT_INSTR_OFFSETS
	.align		4
        /*015c*/ 	.byte	0x04, 0x1c
        /*015e*/ 	.short	(.L_39 - .L_38)


	//   ....[0]....
.L_38:
        /*0160*/ 	.word	0x00001d40


	//----- nvinfo : EIATTR_REQNTID
	.align		4
.L_39:
        /*0164*/ 	.byte	0x04, 0x10
        /*0166*/ 	.short	(.L_41 - .L_40)
.L_40:
        /*0168*/ 	.word	0x00000100
        /*016c*/ 	.word	0x00000001
        /*0170*/ 	.word	0x00000001


	//----- nvinfo : EIATTR_CRS_STACK_SIZE
	.align		4
.L_41:
        /*0174*/ 	.byte	0x04, 0x1e
        /*0176*/ 	.short	(.L_43 - .L_42)
.L_42:
        /*0178*/ 	.word	0x00000000


	//----- nvinfo : EIATTR_CBANK_PARAM_SIZE
	.align		4
.L_43:
        /*017c*/ 	.byte	0x03, 0x19
        /*017e*/ 	.short	0x0050


	//----- nvinfo : EIATTR_PARAM_CBANK
	.align		4
        /*0180*/ 	.byte	0x04, 0x0a
        /*0182*/ 	.short	(.L_45 - .L_44)
	.align		4
.L_44:
        /*0184*/ 	.word	index@(.nv.constant0.gluon_wgmma)
        /*0188*/ 	.short	0x0210
        /*018a*/ 	.short	0x0050


	//----- nvinfo : EIATTR_SW_WAR
	.align		4
.L_45:
        /*018c*/ 	.byte	0x04, 0x36
        /*018e*/ 	.short	(.L_47 - .L_46)
.L_46:
        /*0190*/ 	.word	0x00000008
.L_47:


//--------------------- .nv.callgraph             --------------------------
	.section	.nv.callgraph,"",@"SHT_CUDA_CALLGRAPH"
	.align	4
	.sectionentsize	8
	.align		4
        /*0000*/ 	.word	0x00000000
	.align		4
        /*0004*/ 	.word	0xffffffff
	.align		4
        /*0008*/ 	.word	0x00000000
	.align		4
        /*000c*/ 	.word	0xfffffffe
	.align		4
        /*0010*/ 	.word	0x00000000
	.align		4
        /*0014*/ 	.word	0xfffffffd
	.align		4
        /*0018*/ 	.word	0x00000000
	.align		4
        /*001c*/ 	.word	0xfffffffc


//--------------------- .text.gluon_wgmma         --------------------------
	.section	.text.gluon_wgmma,"ax",@progbits
	.align	128
        .global         gluon_wgmma
        .type           gluon_wgmma,@function
        .size           gluon_wgmma,(.L_x_53 - gluon_wgmma)
        .other          gluon_wgmma,@"STO_CUDA_ENTRY STV_DEFAULT"
gluon_wgmma:
.text.gluon_wgmma:
[----:B------:R-:W-:Y:S01]  /*0000*/  LDC R1, c[0x0][0x28] ;  /* 0x00000a00ff017b82 */ /* 0x000fe20000000800 */
[----:B------:R-:W1:Y:S07]  /*0010*/  S2R R0, SR_TID.X ;  /* 0x0000000000007919 */ /* 0x000e6e0000002100 */
[----:B------:R-:W2:Y:S01]  /*0020*/  S2UR UR4, SR_CgaCtaId ;  /* 0x00000000000479c3 */ /* 0x000ea20000008800 */
[----:B------:R-:W-:Y:S01]  /*0030*/  UMOV UR8, 0x400 ;  /* 0x0000040000087882 */ /* 0x000fe20000000000 */
[----:B------:R-:W-:Y:S01]  /*0040*/  ULDC UR6, c[0x0][0xc] ;  /* 0x0000030000067ab9 */ /* 0x000fe20000000800 */
[----:B------:R-:W-:Y:S01]  /*0050*/  ULDC.64 UR18, c[0x0][0x250] ;  /* 0x0000940000127ab9 */ /* 0x000fe20000000a00 */
[----:B------:R-:W-:Y:S04]  /*0060*/  BSSY B0, `(.L_x_0) ;  /* 0x000001e000007945 */ /* 0x000fe80003800000 */
[----:B------:R-:W3:Y:S08]  /*0070*/  LDC R2, c[0x0][0x228] ;  /* 0x00008a00ff027b82 */ /* 0x000ef00000000800 */
[----:B------:R-:W4:Y:S08]  /*0080*/  LDC R8, c[0x0][0x230] ;  /* 0x00008c00ff087b82 */ /* 0x000f300000000800 */
[----:B------:R-:W-:Y:S01]  /*0090*/  S2UR UR10, SR_CTAID.Y ;  /* 0x00000000000a79c3 */ /* 0x000fe20000002600 */
[----:B--2---:R-:W-:-:S03]  /*00a0*/  ULEA UR8, UR4, UR8, 0x18 ;  /* 0x0000000804087291 */ /* 0x004fc6000f8ec03f */
[----:B------:R-:W-:Y:S01]  /*00b0*/  ULDC UR4, c[0x0][0x10] ;  /* 0x0000040000047ab9 */ /* 0x000fe20000000800 */
[----:B-1----:R-:W-:-:S03]  /*00c0*/  LOP3.LUT R6, R0, 0xff, RZ, 0xc0, !PT ;  /* 0x000000ff00067812 */ /* 0x002fc600078ec0ff */
[----:B------:R-:W1:Y:S01]  /*00d0*/  S2UR UR5, SR_CTAID.Z ;  /* 0x00000000000579c3 */ /* 0x000e620000002700 */
[----:B---3--:R-:W-:Y:S01]  /*00e0*/  VIADD R2, R2, 0xffffffff ;  /* 0xffffffff02027836 */ /* 0x008fe20000000000 */
[C---:B------:R-:W-:Y:S02]  /*00f0*/  ISETP.GE.U32.AND P0, PT, R6.reuse, 0x20, PT ;  /* 0x000000200600780c */ /* 0x040fe40003f06070 */
[C---:B------:R-:W-:Y:S02]  /*0100*/  ISETP.NE.U32.AND P1, PT, R6.reuse, RZ, PT ;  /* 0x000000ff0600720c */ /* 0x040fe40003f25070 */
[----:B------:R-:W-:Y:S02]  /*0110*/  LEA R14, R6, UR8, 0x2 ;  /* 0x00000008060e7c11 */ /* 0x000fe4000f8e10ff */
[----:B------:R-:W2:Y:S01]  /*0120*/  S2UR UR9, SR_CTAID.X ;  /* 0x00000000000979c3 */ /* 0x000ea20000002500 */
[----:B----4-:R-:W-:-:S06]  /*0130*/  VIADD R11, R8, 0xffffffff ;  /* 0xffffffff080b7836 */ /* 0x010fcc0000000000 */
[----:B------:R3:W-:Y:S01]  /*0140*/  @!P0 STS [R14], RZ ;  /* 0x000000ff0e008388 */ /* 0x0007e20000000800 */
[----:B------:R-:W-:-:S03]  /*0150*/  NOP ;  /* 0x0000000000007918 */ /* 0x000fc60000000000 */
[----:B------:R3:W-:Y:S01]  /*0160*/  @!P1 STS [UR8+0x24], R2 ;  /* 0x00002402ff009988 */ /* 0x0007e20008000808 */
[----:B-1----:R-:W-:-:S03]  /*0170*/  UIMAD UR4, UR5, UR4, UR10 ;  /* 0x00000004050472a4 */ /* 0x002fc6000f8e020a */
[----:B------:R3:W-:Y:S01]  /*0180*/  @!P1 STS [UR8+0x20], R11 ;  /* 0x0000200bff009988 */ /* 0x0007e20008000808 */
[----:B--2---:R-:W-:-:S04]  /*0190*/  UIMAD UR4, UR4, UR6, UR9 ;  /* 0x00000006040472a4 */ /* 0x004fc8000f8e0209 */
[----:B------:R-:W-:-:S04]  /*01a0*/  UIMAD UR4, UR4, 0x180, URZ ;  /* 0x00000180040478a4 */ /* 0x000fc8000f8e023f */
[----:B------:R-:W-:-:S04]  /*01b0*/  UIADD3 UR6, UP0, UR4, UR18, URZ ;  /* 0x0000001204067290 */ /* 0x000fc8000ff1e03f */
[----:B------:R-:W-:Y:S01]  /*01c0*/  ULEA.HI.X.SX32 UR7, UR4, UR19, 0x1, UP0 ;  /* 0x0000001304077291 */ /* 0x000fe200080f0e3f */
[----:B---3--:R-:W-:Y:S11]  /*01d0*/  @P1 BRA `(.L_x_1) ;  /* 0x0000000000181947 */ /* 0x008ff60003800000 */
[----:B------:R-:W1:Y:S01]  /*01e0*/  LDS R3, [UR8+0x8] ;  /* 0x00000808ff037984 */ /* 0x000e620008000800 */
[----:B------:R-:W2:Y:S01]  /*01f0*/  LDC.64 R12, c[0x0][0x210] ;  /* 0x00008400ff0c7b82 */ /* 0x000ea20000000a00 */
[----:B------:R-:W-:Y:S02]  /*0200*/  IMAD.MOV.U32 R4, RZ, RZ, 0x70 ;  /* 0x00000070ff047424 */ /* 0x000fe400078e00ff */
[----:B--2---:R2:W-:Y:S03]  /*0210*/  STS.64 [UR8], R12 ;  /* 0x0000000cff007988 */ /* 0x0045e60008000a08 */
[----:B-1----:R-:W-:-:S05]  /*0220*/  LOP3.LUT R3, R3, 0x10, R4, 0xd8, !PT ;  /* 0x0000001003037812 */ /* 0x002fca00078ed804 */
[----:B------:R2:W-:Y:S02]  /*0230*/  STS [UR8+0x8], R3 ;  /* 0x00000803ff007988 */ /* 0x0005e40008000808 */
.L_x_1:
[----:B------:R-:W-:Y:S05]  /*0240*/  BSYNC B0 ;  /* 0x0000000000007941 */ /* 0x000fea0003800000 */
.L_x_0:
[----:B------:R-:W-:Y:S04]  /*0250*/  BSSY B0, `(.L_x_2) ;  /* 0x000000a000007945 */ /* 0x000fe80003800000 */
[----:B------:R-:W-:Y:S05]  /*0260*/  @P1 BRA `(.L_x_3) ;  /* 0x0000000000201947 */ /* 0x000fea0003800000 */
[----:B--2---:R-:W1:Y:S01]  /*0270*/  LDS R3, [UR8+0x34] ;  /* 0x00003408ff037984 */ /* 0x004e620008000800 */
[----:B------:R-:W-:Y:S02]  /*0280*/  IMAD.MOV.U32 R4, RZ, RZ, 0x3f000000 ;  /* 0x3f000000ff047424 */ /* 0x000fe400078e00ff */
[----:B------:R-:W-:Y:S01]  /*0290*/  @!P1 IMAD.MOV.U32 R5, RZ, RZ, 0x3f ;  /* 0x0000003fff059424 */ /* 0x000fe200078e00ff */
[----:B------:R-:W2:Y:S02]  /*02a0*/  @!P1 LDS R10, [UR8+0x38] ;  /* 0x00003808ff0a9984 */ /* 0x000ea40008000800 */
[----:B-1----:R-:W-:Y:S02]  /*02b0*/  LOP3.LUT R3, R3, 0xff000000, R4, 0xb8, !PT ;  /* 0xff00000003037812 */ /* 0x002fe400078eb804 */
[----:B--2---:R-:W-:-:S03]  /*02c0*/  @!P1 LOP3.LUT R4, R10, 0xff, R5, 0xb8, !PT ;  /* 0x000000ff0a049812 */ /* 0x004fc600078eb805 */
[----:B------:R1:W-:Y:S04]  /*02d0*/  STS [UR8+0x34], R3 ;  /* 0x00003403ff007988 */ /* 0x0003e80008000808 */
[----:B------:R1:W-:Y:S02]  /*02e0*/  @!P1 STS [UR8+0x38], R4 ;  /* 0x00003804ff009988 */ /* 0x0003e40008000808 */
.L_x_3:
[----:B------:R-:W-:Y:S05]  /*02f0*/  BSYNC B0 ;  /* 0x0000000000007941 */ /* 0x000fea0003800000 */
.L_x_2:
[----:B------:R-:W-:Y:S04]  /*0300*/  BSSY B0, `(.L_x_4) ;  /* 0x000000e000007945 */ /* 0x000fe80003800000 */
[----:B------:R-:W-:Y:S05]  /*0310*/  @P1 BRA `(.L_x_5) ;  /* 0x0000000000301947 */ /* 0x000fea0003800000 */
[----:B-1----:R-:W1:Y:S01]  /*0320*/  LDS R4, [UR8+0x34] ;  /* 0x00003408ff047984 */ /* 0x002e620008000800 */
[----:B--2---:R-:W2:Y:S03]  /*0330*/  LDC.64 R12, c[0x0][0x238] ;  /* 0x00008e00ff0c7b82 */ /* 0x004ea60000000a00 */
[----:B------:R-:W3:Y:S01]  /*0340*/  LDS R3, [UR8+0x1c] ;  /* 0x00001c08ff037984 */ /* 0x000ee20008000800 */
[C---:B--2---:R-:W-:Y:S01]  /*0350*/  SHF.L.U64.HI R10, R12.reuse, 0x1, R13 ;  /* 0x000000010c0a7819 */ /* 0x044fe2000001020d */
[----:B------:R-:W-:-:S03]  /*0360*/  IMAD.SHL.U32 R5, R12, 0x2, RZ ;  /* 0x000000020c057824 */ /* 0x000fc600078e00ff */
[--C-:B------:R-:W-:Y:S02]  /*0370*/  SHF.R.U32.HI R12, RZ, 0x4, R10.reuse ;  /* 0x00000004ff0c7819 */ /* 0x100fe4000001160a */
[----:B------:R-:W-:-:S05]  /*0380*/  SHF.R.U64 R5, R5, 0x4, R10 ;  /* 0x0000000405057819 */ /* 0x000fca000000120a */
[----:B------:R4:W-:Y:S01]  /*0390*/  STS [UR8+0xc], R5 ;  /* 0x00000c05ff007988 */ /* 0x0009e20008000808 */
[----:B-1----:R-:W-:Y:S02]  /*03a0*/  LOP3.LUT R4, R4, 0x7, RZ, 0xb8, !PT ;  /* 0x0000000704047812 */ /* 0x002fe400078eb8ff */
[----:B---3--:R-:W-:-:S03]  /*03b0*/  LOP3.LUT R3, R3, 0xf, R12, 0xb8, !PT ;  /* 0x0000000f03037812 */ /* 0x008fc600078eb80c */
[----:B------:R4:W-:Y:S04]  /*03c0*/  STS [UR8+0x34], R4 ;  /* 0x00003404ff007988 */ /* 0x0009e80008000808 */
[----:B------:R4:W-:Y:S02]  /*03d0*/  STS [UR8+0x1c], R3 ;  /* 0x00001c03ff007988 */ /* 0x0009e40008000808 */
.L_x_5:
[----:B------:R-:W-:Y:S05]  /*03e0*/  BSYNC B0 ;  /* 0x0000000000007941 */ /* 0x000fea0003800000 */
.L_x_4:
[----:B------:R-:W-:Y:S04]  /*03f0*/  BSSY B1, `(.L_x_6) ;  /* 0x000001b000017945 */ /* 0x000fe80003800000 */
[----:B------:R-:W-:Y:S01]  /*0400*/  BSSY B0, `(.L_x_7) ;  /* 0x0000016000007945 */ /* 0x000fe20003800000 */
[----:B------:R-:W-:-:S03]  /*0410*/  IMAD.MOV.U32 R7, RZ, RZ, RZ ;  /* 0x000000ffff077224 */ /* 0x000fc600078e00ff */
[----:B------:R-:W-:Y:S05]  /*0420*/  @P1 BRA `(.L_x_8) ;  /* 0x0000000000201947 */ /* 0x000fea0003800000 */
[----:B-12-4-:R-:W1:Y:S02]  /*0430*/  LDS R3, [UR8+0x34] ;  /* 0x00003408ff037984 */ /* 0x016e640008000800 */
[----:B-1----:R-:W-:-:S05]  /*0440*/  LOP3.LUT R3, R3, 0x38, RZ, 0xb8, !PT ;  /* 0x0000003803037812 */ /* 0x002fca00078eb8ff */
[----:B------:R1:W-:Y:S01]  /*0450*/  STS [UR8+0x34], R3 ;  /* 0x00003403ff007988 */ /* 0x0003e20008000808 */
[----:B------:R-:W-:Y:S05]  /*0460*/  @P1 BRA `(.L_x_9) ;  /* 0x0000000000201947 */ /* 0x000fea0003800000 */
[----:B-1----:R-:W1:Y:S01]  /*0470*/  LDS R3, [UR8+0x8] ;  /* 0x00000808ff037984 */ /* 0x002e620008000800 */
[----:B------:R-:W-:-:S05]  /*0480*/  IMAD.MOV.U32 R4, RZ, RZ, 0x780 ;  /* 0x00000780ff047424 */ /* 0x000fca00078e00ff */
[----:B-1----:R-:W-:-:S05]  /*0490*/  LOP3.LUT R3, R3, 0x300, R4, 0xd8, !PT ;  /* 0x0000030003037812 */ /* 0x002fca00078ed804 */
[----:B------:R3:W-:Y:S02]  /*04a0*/  STS [UR8+0x8], R3 ;  /* 0x00000803ff007988 */ /* 0x0007e40008000808 */
.L_x_8:
[----:B------:R-:W-:Y:S05]  /*04b0*/  @P1 BRA `(.L_x_10) ;  /* 0x0000000000281947 */ /* 0x000fea0003800000 */
[----:B-1234-:R-:W1:Y:S02]  /*04c0*/  LDS R3, [UR8+0x8] ;  /* 0x00000808ff037984 */ /* 0x01ee640008000800 */
[----:B-1----:R-:W-:-:S05]  /*04d0*/  LOP3.LUT R3, R3, 0x1800, RZ, 0xb8, !PT ;  /* 0x0000180003037812 */ /* 0x002fca00078eb8ff */
[----:B------:R2:W-:Y:S02]  /*04e0*/  STS [UR8+0x8], R3 ;  /* 0x00000803ff007988 */ /* 0x0005e40008000808 */
.L_x_9:
[----:B------:R-:W-:Y:S05]  /*04f0*/  @P1 BREAK B0 ;  /* 0x0000000000001942 */ /* 0x000fea0003800000 */
[----:B------:R-:W-:Y:S05]  /*0500*/  @P1 BRA `(.L_x_11) ;  /* 0x0000000000241947 */ /* 0x000fea0003800000 */
[----:B------:R-:W3:Y:S01]  /*0510*/  LDS R4, [UR8+0x8] ;  /* 0x00000808ff047984 */ /* 0x000ee20008000800 */
[----:B-12---:R-:W-:-:S05]  /*0520*/  IMAD.MOV.U32 R3, RZ, RZ, 0x6000 ;  /* 0x00006000ff037424 */ /* 0x006fca00078e00ff */
[----:B---3--:R-:W-:-:S04]  /*0530*/  LOP3.LUT R3, R4, 0x6000, R3, 0xd8, !PT ;  /* 0x0000600004037812 */ /* 0x008fc800078ed803 */
[----:B------:R-:W-:-:S05]  /*0540*/  LOP3.LUT R3, R3, 0x400000, RZ, 0xb8, !PT ;  /* 0x0040000003037812 */ /* 0x000fca00078eb8ff */
[----:B------:R5:W-:Y:S02]  /*0550*/  STS [UR8+0x8], R3 ;  /* 0x00000803ff007988 */ /* 0x000be40008000808 */
.L_x_10:
[----:B------:R-:W-:Y:S05]  /*0560*/  BSYNC B0 ;  /* 0x0000000000007941 */ /* 0x000fea0003800000 */
.L_x_7:
[----:B-12345:R-:W1:Y:S02]  /*0570*/  @!P1 LDS R3, [UR8+0x8] ;  /* 0x00000808ff039984 */ /* 0x03ee640008000800 */
[----:B-1----:R-:W-:-:S05]  /*0580*/  @!P1 LOP3.LUT R3, R3, 0x8000, RZ, 0xb8, !PT ;  /* 0x0000800003039812 */ /* 0x002fca00078eb8ff */
[----:B------:R3:W-:Y:S02]  /*0590*/  @!P1 STS [UR8+0x8], R3 ;  /* 0x00000803ff009988 */ /* 0x0007e40008000808 */
.L_x_11:
[----:B------:R-:W-:Y:S05]  /*05a0*/  BSYNC B1 ;  /* 0x0000000000017941 */ /* 0x000fea0003800000 */
.L_x_6:
[----:B------:R-:W-:Y:S05]  /*05b0*/  WARPSYNC.ALL ;  /* 0x0000000000007948 */ /* 0x000fea0003800000 */
[----:B------:R-:W-:Y:S05]  /*05c0*/  @P0 BRA `(.L_x_12) ;  /* 0x0000000000280947 */ /* 0x000fea0003800000 */
[----:B-123--:R-:W1:Y:S01]  /*05d0*/  S2R R3, SR_LANEID ;  /* 0x0000000000037919 */ /* 0x00ee620000000000 */
[----:B------:R-:W-:Y:S05]  /*05e0*/  WARPSYNC.ALL ;  /* 0x0000000000007948 */ /* 0x000fea0003800000 */
[----:B-1----:R-:W-:-:S05]  /*05f0*/  IMAD.SHL.U32 R3, R3, 0x4, RZ ;  /* 0x0000000403037824 */ /* 0x002fca00078e00ff */
[----:B------:R-:W1:Y:S01]  /*0600*/  LDS R9, [R3+UR8] ;  /* 0x0000000803097984 */ /* 0x000e620008000800 */
[----:B------:R-:W-:-:S05]  /*0610*/  IADD3 R4, P2, R3, UR6, RZ ;  /* 0x0000000603047c10 */ /* 0x000fca000ff5e0ff */
[----:B------:R-:W-:-:S05]  /*0620*/  IMAD.X R5, RZ, RZ, UR7, P2 ;  /* 0x00000007ff057e24 */ /* 0x000fca00090e06ff */
[----:B-1----:R4:W5:Y:S01]  /*0630*/  ATOMG.E.EXCH.STRONG.GPU PT, RZ, [R4], R9 ;  /* 0x0000000904ff73a8 */ /* 0x00296200041ee100 */
[----:B------:R-:W-:-:S04]  /*0640*/  DEPBAR {5,4,3,2,1,0} ;  /* 0x0000003f0000791a */ /* 0x000fc80000000000 */
[----:B------:R4:W-:Y:S01]  /*0650*/  UTMACCTL.IV [UR6] ;  /* 0x00000000060079b9 */ /* 0x0009e20008000000 */
[----:B------:R-:W-:Y:S01]  /*0660*/  NOP ;  /* 0x0000000000007918 */ /* 0x000fe20000000000 */
.L_x_12:
[----:B------:R-:W-:Y:S05]  /*0670*/  @P0 BRA `(.L_x_13) ;  /* 0x00000000000c0947 */ /* 0x000fea0003800000 */
[----:B------:R0:W-:Y:S01]  /*0680*/  UTMACMDFLUSH ;  /* 0x00000000000079b7 */ /* 0x0001e20000000000 */
[----:B------:R-:W-:Y:S05]  /*0690*/  @P0 BRA `(.L_x_13) ;  /* 0x0000000000040947 */ /* 0x000fea0003800000 */
[----:B------:R-:W-:-:S04]  /*06a0*/  DEPBAR.LE SB0, 0x0 ;  /* 0x000080000000791a */ /* 0x000fc80000000000 */
.L_x_13:
[----:B------:R-:W-:Y:S05]  /*06b0*/  WARPSYNC.ALL ;  /* 0x0000000000007948 */ /* 0x000fea0003800000 */
[----:B-----5:R-:W-:Y:S06]  /*06c0*/  BAR.SYNC.DEFER_BLOCKING 0x0 ;  /* 0x0000000000007b1d */ /* 0x020fec0000010000 */
[----:B------:R-:W-:Y:S02]  /*06d0*/  BSSY B1, `(.L_x_14) ;  /* 0x000000b000017945 */ /* 0x000fe40003800000 */
[----:B------:R-:W-:Y:S06]  /*06e0*/  BAR.SYNC.DEFER_BLOCKING 0x0 ;  /* 0x0000000000007b1d */ /* 0x000fec0000010000 */
[----:B------:R5:W-:Y:S01]  /*06f0*/  @!P0 STS [R14], RZ ;  /* 0x000000ff0e008388 */ /* 0x000be20000000800 */
[----:B------:R-:W-:Y:S01]  /*0700*/  NOP ;  /* 0x0000000000007918 */ /* 0x000fe20000000000 */
[----:B------:R-:W-:Y:S05]  /*0710*/  @P1 BRA `(.L_x_15) ;  /* 0x0000000000181947 */ /* 0x000fea0003800000 */
[----:B-123--:R-:W1:Y:S01]  /*0720*/  LDS R3, [UR8+0x8] ;  /* 0x00000808ff037984 */ /* 0x00ee620008000800 */
[----:B------:R-:W2:Y:S01]  /*0730*/  LDC.64 R12, c[0x0][0x218] ;  /* 0x00008600ff0c7b82 */ /* 0x000ea20000000a00 */
[----:B----4-:R-:W-:Y:S02]  /*0740*/  IMAD.MOV.U32 R4, RZ, RZ, 0x70 ;  /* 0x00000070ff047424 */ /* 0x010fe400078e00ff */
[----:B--2---:R2:W-:Y:S03]  /*0750*/  STS.64 [UR8], R12 ;  /* 0x0000000cff007988 */ /* 0x0045e60008000a08 */
[----:B-1----:R-:W-:-:S05]  /*0760*/  LOP3.LUT R3, R3, 0x10, R4, 0xd8, !PT ;  /* 0x0000001003037812 */ /* 0x002fca00078ed804 */
[----:B------:R2:W-:Y:S02]  /*0770*/  STS [UR8+0x8], R3 ;  /* 0x00000803ff007988 */ /* 0x0005e40008000808 */
.L_x_15:
[----:B----4-:R-:W-:Y:S05]  /*0780*/  BSYNC B1 ;  /* 0x0000000000017941 */ /* 0x010fea0003800000 */
.L_x_14:
[----:B------:R-:W-:Y:S04]  /*0790*/  BSSY B2, `(.L_x_16) ;  /* 0x000000f000027945 */ /* 0x000fe80003800000 */
[----:B------:R-:W-:Y:S04]  /*07a0*/  BSSY B1, `(.L_x_17) ;  /* 0x000000c000017945 */ /* 0x000fe80003800000 */
[----:B------:R-:W-:Y:S05]  /*07b0*/  @P1 BRA `(.L_x_18) ;  /* 0x0000000000281947 */ /* 0x000fea0003800000 */
[----:B-123--:R-:W1:Y:S01]  /*07c0*/  LDS R3, [UR8+0x34] ;  /* 0x00003408ff037984 */ /* 0x00ee620008000800 */
[----:B------:R-:W-:Y:S01]  /*07d0*/  IMAD.MOV.U32 R4, RZ, RZ, 0x3f000000 ;  /* 0x3f000000ff047424 */ /* 0x000fe200078e00ff */
[----:B------:R-:W-:Y:S05]  /*07e0*/  @P1 BREAK B1 ;  /* 0x0000000000011942 */ /* 0x000fea0003800000 */
[----:B-1----:R-:W-:-:S05]  /*07f0*/  LOP3.LUT R3, R3, 0xff000000, R4, 0xb8, !PT ;  /* 0xff00000003037812 */ /* 0x002fca00078eb804 */
[----:B------:R1:W-:Y:S01]  /*0800*/  STS [UR8+0x34], R3 ;  /* 0x00003403ff007988 */ /* 0x0003e20008000808 */
[----:B------:R-:W-:Y:S05]  /*0810*/  @P1 BRA `(.L_x_19) ;  /* 0x0000000000181947 */ /* 0x000fea0003800000 */
[----:B------:R-:W2:Y:S01]  /*0820*/  LDS R4, [UR8+0x38] ;  /* 0x00003808ff047984 */ /* 0x000ea20008000800 */
[----:B-1----:R-:W-:-:S05]  /*0830*/  IMAD.MOV.U32 R3, RZ, RZ, 0x7f ;  /* 0x0000007fff037424 */ /* 0x002fca00078e00ff */
[----:B--2---:R-:W-:-:S05]  /*0840*/  LOP3.LUT R3, R4, 0xff, R3, 0xb8, !PT ;  /* 0x000000ff04037812 */ /* 0x004fca00078eb803 */
[----:B------:R4:W-:Y:S02]  /*0850*/  STS [UR8+0x38], R3 ;  /* 0x00003803ff007988 */ /* 0x0009e40008000808 */
.L_x_18:
[----:B------:R-:W-:Y:S05]  /*0860*/  BSYNC B1 ;  /* 0x0000000000017941 */ /* 0x000fea0003800000 */
.L_x_17:
[----:B------:R1:W-:Y:S02]  /*0870*/  @!P1 STS [UR8+0x20], R11 ;  /* 0x0000200bff009988 */ /* 0x0003e40008000808 */
.L_x_19:
[----:B------:R-:W-:Y:S05]  /*0880*/  BSYNC B2 ;  /* 0x0000000000027941 */ /* 0x000fea0003800000 */
.L_x_16:
[----:B------:R-:W-:Y:S05]  /*0890*/  WARPSYNC.ALL ;  /* 0x0000000000007948 */ /* 0x000fea0003800000 */
[----:B-1234-:R-:W1:Y:S01]  /*08a0*/  LDC R3, c[0x0][0x22c] ;  /* 0x00008b00ff037b82 */ /* 0x01ee620000000800 */
[----:B------:R-:W-:Y:S01]  /*08b0*/  BSSY B2, `(.L_x_20) ;  /* 0x0000010000027945 */ /* 0x000fe20003800000 */
[----:B-1----:R-:W-:-:S05]  /*08c0*/  VIADD R3, R3, 0xffffffff ;  /* 0xffffffff03037836 */ /* 0x002fca0000000000 */
[----:B------:R1:W-:Y:S01]  /*08d0*/  @!P1 STS [UR8+0x24], R3 ;  /* 0x00002403ff009988 */ /* 0x0003e20008000808 */
[----:B------:R-:W-:Y:S05]  /*08e0*/  @P1 BRA `(.L_x_21) ;  /* 0x0000000000301947 */ /* 0x000fea0003800000 */
[----:B------:R-:W2:Y:S01]  /*08f0*/  LDS R5, [UR8+0x34] ;  /* 0x00003408ff057984 */ /* 0x000ea20008000800 */
[----:B------:R-:W3:Y:S03]  /*0900*/  LDC.64 R12, c[0x0][0x240] ;  /* 0x00009000ff0c7b82 */ /* 0x000ee60000000a00 */
[----:B------:R-:W4:Y:S01]  /*0910*/  LDS R4, [UR8+0x1c] ;  /* 0x00001c08ff047984 */ /* 0x000f220008000800 */
[C---:B---3--:R-:W-:Y:S01]  /*0920*/  SHF.L.U64.HI R10, R12.reuse, 0x1, R13 ;  /* 0x000000010c0a7819 */ /* 0x048fe2000001020d */
[----:B------:R-:W-:-:S03]  /*0930*/  IMAD.SHL.U32 R9, R12, 0x2, RZ ;  /* 0x000000020c097824 */ /* 0x000fc600078e00ff */
[--C-:B------:R-:W-:Y:S02]  /*0940*/  SHF.R.U32.HI R11, RZ, 0x4, R10.reuse ;  /* 0x00000004ff0b7819 */ /* 0x100fe4000001160a */
[----:B------:R-:W-:-:S05]  /*0950*/  SHF.R.U64 R9, R9, 0x4, R10 ;  /* 0x0000000409097819 */ /* 0x000fca000000120a */
[----:B------:R3:W-:Y:S01]  /*0960*/  STS [UR8+0xc], R9 ;  /* 0x00000c09ff007988 */ /* 0x0007e20008000808 */
[----:B--2---:R-:W-:Y:S02]  /*0970*/  LOP3.LUT R5, R5, 0x7, RZ, 0xb8, !PT ;  /* 0x0000000705057812 */ /* 0x004fe400078eb8ff */
[----:B----4-:R-:W-:-:S03]  /*0980*/  LOP3.LUT R4, R4, 0xf, R11, 0xb8, !PT ;  /* 0x0000000f04047812 */ /* 0x010fc600078eb80b */
[----:B------:R3:W-:Y:S04]  /*0990*/  STS [UR8+0x34], R5 ;  /* 0x00003405ff007988 */ /* 0x0007e80008000808 */
[----:B------:R3:W-:Y:S02]  /*09a0*/  STS [UR8+0x1c], R4 ;  /* 0x00001c04ff007988 */ /* 0x0007e40008000808 */
.L_x_21:
[----:B------:R-:W-:Y:S05]  /*09b0*/  BSYNC B2 ;  /* 0x0000000000027941 */ /* 0x000fea0003800000 */
.L_x_20:
[----:B------:R-:W-:Y:S04]  /*09c0*/  BSSY B3, `(.L_x_22) ;  /* 0x000001a000037945 */ /* 0x000fe80003800000 */
[----:B------:R-:W-:Y:S04]  /*09d0*/  BSSY B2, `(.L_x_23) ;  /* 0x0000015000027945 */ /* 0x000fe80003800000 */
[----:B------:R-:W-:Y:S05]  /*09e0*/  @P1 BRA `(.L_x_24) ;  /* 0x0000000000201947 */ /* 0x000fea0003800000 */
[----:B---3--:R-:W2:Y:S02]  /*09f0*/  LDS R4, [UR8+0x34] ;  /* 0x00003408ff047984 */ /* 0x008ea40008000800 */
[----:B--2---:R-:W-:-:S05]  /*0a00*/  LOP3.LUT R4, R4, 0x38, RZ, 0xb8, !PT ;  /* 0x0000003804047812 */ /* 0x004fca00078eb8ff */
[----:B------:R2:W-:Y:S01]  /*0a10*/  STS [UR8+0x34], R4 ;  /* 0x00003404ff007988 */ /* 0x0005e20008000808 */
[----:B------:R-:W-:Y:S05]  /*0a20*/  @P1 BRA `(.L_x_25) ;  /* 0x0000000000201947 */ /* 0x000fea0003800000 */
[----:B--2---:R-:W2:Y:S01]  /*0a30*/  LDS R4, [UR8+0x8] ;  /* 0x00000808ff047984 */ /* 0x004ea20008000800 */
[----:B------:R-:W-:-:S05]  /*0a40*/  IMAD.MOV.U32 R5, RZ, RZ, 0x780 ;  /* 0x00000780ff057424 */ /* 0x000fca00078e00ff */
[----:B--2---:R-:W-:-:S05]  /*0a50*/  LOP3.LUT R4, R4, 0x300, R5, 0xd8, !PT ;  /* 0x0000030004047812 */ /* 0x004fca00078ed805 */
[----:B------:R2:W-:Y:S02]  /*0a60*/  STS [UR8+0x8], R4 ;  /* 0x00000804ff007988 */ /* 0x0005e40008000808 */
.L_x_24:
[----:B------:R-:W-:Y:S05]  /*0a70*/  @P1 BRA `(.L_x_26) ;  /* 0x0000000000281947 */ /* 0x000fea0003800000 */
[----:B--23--:R-:W2:Y:S02]  /*0a80*/  LDS R4, [UR8+0x8] ;  /* 0x00000808ff047984 */ /* 0x00cea40008000800 */
[----:B--2---:R-:W-:-:S05]  /*0a90*/  LOP3.LUT R4, R4, 0x1800, RZ, 0xb8, !PT ;  /* 0x0000180004047812 */ /* 0x004fca00078eb8ff */
[----:B------:R3:W-:Y:S02]  /*0aa0*/  STS [UR8+0x8], R4 ;  /* 0x00000804ff007988 */ /* 0x0007e40008000808 */
.L_x_25:
[----:B------:R-:W-:Y:S05]  /*0ab0*/  @P1 BREAK B2 ;  /* 0x0000000000021942 */ /* 0x000fea0003800000 */
[----:B------:R-:W-:Y:S05]  /*0ac0*/  @P1 BRA `(.L_x_27) ;  /* 0x0000000000241947 */ /* 0x000fea0003800000 */
[----:B--23--:R-:W2:Y:S01]  /*0ad0*/  LDS R4, [UR8+0x8] ;  /* 0x00000808ff047984 */ /* 0x00cea20008000800 */
[----:B------:R-:W-:-:S05]  /*0ae0*/  IMAD.MOV.U32 R5, RZ, RZ, 0x6000 ;  /* 0x00006000ff057424 */ /* 0x000fca00078e00ff */
[----:B--2---:R-:W-:-:S04]  /*0af0*/  LOP3.LUT R4, R4, 0x6000, R5, 0xd8, !PT ;  /* 0x0000600004047812 */ /* 0x004fc800078ed805 */
[----:B------:R-:W-:-:S05]  /*0b00*/  LOP3.LUT R4, R4, 0x400000, RZ, 0xb8, !PT ;  /* 0x0040000004047812 */ /* 0x000fca00078eb8ff */
[----:B------:R4:W-:Y:S02]  /*0b10*/  STS [UR8+0x8], R4 ;  /* 0x00000804ff007988 */ /* 0x0009e40008000808 */
.L_x_26:
[----:B------:R-:W-:Y:S05]  /*0b20*/  BSYNC B2 ;  /* 0x0000000000027941 */ /* 0x000fea0003800000 */
.L_x_23:
[----:B--234-:R-:W2:Y:S02]  /*0b30*/  @!P1 LDS R4, [UR8+0x8] ;  /* 0x00000808ff049984 */ /* 0x01cea40008000800 */
[----:B--2---:R-:W-:-:S05]  /*0b40*/  @!P1 LOP3.LUT R4, R4, 0x8000, RZ, 0xb8, !PT ;  /* 0x0000800004049812 */ /* 0x004fca00078eb8ff */
[----:B------:R4:W-:Y:S02]  /*0b50*/  @!P1 STS [UR8+0x8], R4 ;  /* 0x00000804ff009988 */ /* 0x0009e40008000808 */
.L_x_27:
[----:B------:R-:W-:Y:S05]  /*0b60*/  BSYNC B3 ;  /* 0x0000000000037941 */ /* 0x000fea0003800000 */
.L_x_22:
[----:B------:R-:W-:Y:S05]  /*0b70*/  WARPSYNC.ALL ;  /* 0x0000000000007948 */ /* 0x000fea0003800000 */
[----:B------:R-:W-:-:S04]  /*0b80*/  UIADD3 UR17, UR4, 0x80, URZ ;  /* 0x0000008004117890 */ /* 0x000fc8000fffe03f */
[----:B------:R-:W-:-:S04]  /*0b90*/  UIADD3 UR16, UP0, UR17, UR18, URZ ;  /* 0x0000001211107290 */ /* 0x000fc8000ff1e03f */
[----:B------:R-:W-:Y:S01]  /*0ba0*/  ULEA.HI.X.SX32 UR17, UR17, UR19, 0x1, UP0 ;  /* 0x0000001311117291 */ /* 0x000fe200080f0e3f */
[----:B------:R-:W-:Y:S11]  /*0bb0*/  @P0 BRA `(.L_x_28) ;  /* 0x0000000000280947 */ /* 0x000ff60003800000 */
[----:B--234-:R-:W2:Y:S01]  /*0bc0*/  S2R R4, SR_LANEID ;  /* 0x0000000000047919 */ /* 0x01cea20000000000 */
[----:B------:R-:W-:Y:S05]  /*0bd0*/  WARPSYNC.ALL ;  /* 0x0000000000007948 */ /* 0x000fea0003800000 */
[----:B--2---:R-:W-:-:S05]  /*0be0*/  IMAD.SHL.U32 R10, R4, 0x4, RZ ;  /* 0x00000004040a7824 */ /* 0x004fca00078e00ff */
[----:B------:R-:W2:Y:S01]  /*0bf0*/  LDS R9, [R10+UR8] ;  /* 0x000000080a097984 */ /* 0x000ea20008000800 */
[----:B------:R-:W-:-:S05]  /*0c00*/  IADD3 R4, P2, R10, UR16, RZ ;  /* 0x000000100a047c10 */ /* 0x000fca000ff5e0ff */
[----:B------:R-:W-:-:S05]  /*0c10*/  IMAD.X R5, RZ, RZ, UR17, P2 ;  /* 0x00000011ff057e24 */ /* 0x000fca00090e06ff */
[----:B--2---:R2:W3:Y:S01]  /*0c20*/  ATOMG.E.EXCH.STRONG.GPU PT, RZ, [R4], R9 ;  /* 0x0000000904ff73a8 */ /* 0x0044e200041ee100 */
[----:B------:R-:W-:-:S04]  /*0c30*/  DEPBAR {5,4,3,2,1,0} ;  /* 0x0000003f0000791a */ /* 0x000fc80000000000 */
[----:B------:R2:W-:Y:S01]  /*0c40*/  UTMACCTL.IV [UR16] ;  /* 0x00000000100079b9 */ /* 0x0005e20008000000 */
[----:B------:R-:W-:Y:S01]  /*0c50*/  NOP ;  /* 0x0000000000007918 */ /* 0x000fe20000000000 */
.L_x_28:
[----:B------:R-:W-:Y:S05]  /*0c60*/  @P0 BRA `(.L_x_29) ;  /* 0x00000000000c0947 */ /* 0x000fea0003800000 */
[----:B------:R0:W-:Y:S01]  /*0c70*/  UTMACMDFLUSH ;  /* 0x00000000000079b7 */ /* 0x0001e20000000000 */
[----:B------:R-:W-:Y:S05]  /*0c80*/  @P0 BRA `(.L_x_29) ;  /* 0x0000000000040947 */ /* 0x000fea0003800000 */
[----:B------:R-:W-:-:S04]  /*0c90*/  DEPBAR.LE SB0, 0x0 ;  /* 0x000080000000791a */ /* 0x000fc80000000000 */
.L_x_29:
[----:B------:R-:W-:Y:S05]  /*0ca0*/  WARPSYNC.ALL ;  /* 0x0000000000007948 */ /* 0x000fea0003800000 */
[----:B---3--:R-:W-:Y:S06]  /*0cb0*/  BAR.SYNC.DEFER_BLOCKING 0x0 ;  /* 0x0000000000007b1d */ /* 0x008fec0000010000 */
[----:B------:R-:W-:Y:S02]  /*0cc0*/  BSSY B3, `(.L_x_30) ;  /* 0x000000b000037945 */ /* 0x000fe40003800000 */
[----:B------:R-:W-:Y:S06]  /*0cd0*/  BAR.SYNC.DEFER_BLOCKING 0x0 ;  /* 0x0000000000007b1d */ /* 0x000fec0000010000 */
[----:B------:R3:W-:Y:S01]  /*0ce0*/  @!P0 STS [R14], RZ ;  /* 0x000000ff0e008388 */ /* 0x0007e20000000800 */
[----:B------:R-:W-:Y:S01]  /*0cf0*/  NOP ;  /* 0x0000000000007918 */ /* 0x000fe20000000000 */
[----:B------:R-:W-:Y:S05]  /*0d00*/  @P1 BRA `(.L_x_31) ;  /* 0x0000000000181947 */ /* 0x000fea0003800000 */
[----:B--2-4-:R-:W2:Y:S01]  /*0d10*/  LDS R4, [UR8+0x8] ;  /* 0x00000808ff047984 */ /* 0x014ea20008000800 */
[----:B------:R-:W4:Y:S01]  /*0d20*/  LDC.64 R10, c[0x0][0x220] ;  /* 0x00008800ff0a7b82 */ /* 0x000f220000000a00 */
[----:B------:R-:W-:Y:S02]  /*0d30*/  IMAD.MOV.U32 R5, RZ, RZ, 0x70 ;  /* 0x00000070ff057424 */ /* 0x000fe400078e00ff */
[----:B----4-:R4:W-:Y:S03]  /*0d40*/  STS.64 [UR8], R10 ;  /* 0x0000000aff007988 */ /* 0x0109e60008000a08 */
[----:B--2---:R-:W-:-:S05]  /*0d50*/  LOP3.LUT R4, R4, 0x10, R5, 0xd8, !PT ;  /* 0x0000001004047812 */ /* 0x004fca00078ed805 */
[----:B------:R4:W-:Y:S02]  /*0d60*/  STS [UR8+0x8], R4 ;  /* 0x00000804ff007988 */ /* 0x0009e40008000808 */
.L_x_31:
[----:B--2---:R-:W-:Y:S05]  /*0d70*/  BSYNC B3 ;  /* 0x0000000000037941 */ /* 0x004fea0003800000 */
.L_x_30:
[----:B------:R-:W-:Y:S04]  /*0d80*/  BSSY B4, `(.L_x_32) ;  /* 0x0000011000047945 */ /* 0x000fe80003800000 */
[----:B------:R-:W-:Y:S04]  /*0d90*/  BSSY B3, `(.L_x_33) ;  /* 0x000000e000037945 */ /* 0x000fe80003800000 */
[----:B------:R-:W-:Y:S05]  /*0da0*/  @P1 BRA `(.L_x_34) ;  /* 0x0000000000241947 */ /* 0x000fea0003800000 */
[----:B----4-:R-:W2:Y:S01]  /*0db0*/  LDS R4, [UR8+0x34] ;  /* 0x00003408ff047984 */ /* 0x010ea20008000800 */
[----:B------:R-:W-:-:S05]  /*0dc0*/  IMAD.MOV.U32 R5, RZ, RZ, 0x3f000000 ;  /* 0x3f000000ff057424 */ /* 0x000fca00078e00ff */
[----:B--2---:R-:W-:-:S05]  /*0dd0*/  LOP3.LUT R4, R4, 0xff000000, R5, 0xb8, !PT ;  /* 0xff00000004047812 */ /* 0x004fca00078eb805 */
[----:B------:R2:W-:Y:S01]  /*0de0*/  STS [UR8+0x34], R4 ;  /* 0x00003404ff007988 */ /* 0x0005e20008000808 */
[----:B------:R-:W-:Y:S05]  /*0df0*/  @P1 BRA `(.L_x_35) ;  /* 0x00000000001c1947 */ /* 0x000fea0003800000 */
[----:B--2---:R-:W2:Y:S01]  /*0e00*/  LDS R4, [UR8+0x38] ;  /* 0x00003808ff047984 */ /* 0x004ea20008000800 */
[----:B------:R-:W-:-:S05]  /*0e10*/  IMAD.MOV.U32 R5, RZ, RZ, 0x3f ;  /* 0x0000003fff057424 */ /* 0x000fca00078e00ff */
[----:B--2---:R-:W-:-:S05]  /*0e20*/  LOP3.LUT R4, R4, 0xff, R5, 0xb8, !PT ;  /* 0x000000ff04047812 */ /* 0x004fca00078eb805 */
[----:B------:R2:W-:Y:S02]  /*0e30*/  STS [UR8+0x38], R4 ;  /* 0x00003804ff007988 */ /* 0x0005e40008000808 */
.L_x_34:
[----:B------:R-:W-:Y:S05]  /*0e40*/  @P1 BREAK B3 ;  /* 0x0000000000031942 */ /* 0x000fea0003800000 */
[----:B------:R-:W-:Y:S05]  /*0e50*/  @P1 BRA `(.L_x_36) ;  /* 0x00000000000c1947 */ /* 0x000fea0003800000 */
[----:B------:R1:W-:Y:S02]  /*0e60*/  STS [UR8+0x20], R3 ;  /* 0x00002003ff007988 */ /* 0x0003e40008000808 */
.L_x_35:
[----:B------:R-:W-:Y:S05]  /*0e70*/  BSYNC B3 ;  /* 0x0000000000037941 */ /* 0x000fea0003800000 */
.L_x_33:
[----:B------:R1:W-:Y:S02]  /*0e80*/  @!P1 STS [UR8+0x24], R2 ;  /* 0x00002402ff009988 */ /* 0x0003e40008000808 */
.L_x_36:
[----:B------:R-:W-:Y:S05]  /*0e90*/  BSYNC B4 ;  /* 0x0000000000047941 */ /* 0x000fea0003800000 */
.L_x_32:
[----:B------:R-:W-:Y:S05]  /*0ea0*/  WARPSYNC.ALL ;  /* 0x0000000000007948 */ /* 0x000fea0003800000 */
[----:B------:R-:W-:Y:S04]  /*0eb0*/  BSSY B4, `(.L_x_37) ;  /* 0x000000e000047945 */ /* 0x000fe80003800000 */
[----:B------:R-:W-:Y:S05]  /*0ec0*/  @P1 BRA `(.L_x_38) ;  /* 0x0000000000301947 */ /* 0x000fea0003800000 */
[----:B-1----:R-:W1:Y:S01]  /*0ed0*/  LDS R3, [UR8+0x34] ;  /* 0x00003408ff037984 */ /* 0x002e620008000800 */
[----:B--2-4-:R-:W2:Y:S03]  /*0ee0*/  LDC.64 R4, c[0x0][0x248] ;  /* 0x00009200ff047b82 */ /* 0x014ea60000000a00 */
[----:B------:R-:W4:Y:S01]  /*0ef0*/  LDS R2, [UR8+0x1c] ;  /* 0x00001c08ff027984 */ /* 0x000f220008000800 */
[C---:B--2---:R-:W-:Y:S01]  /*0f00*/  SHF.L.U64.HI R5, R4.reuse, 0x1, R5 ;  /* 0x0000000104057819 */ /* 0x044fe20000010205 */
[----:B------:R-:W-:-:S03]  /*0f10*/  IMAD.SHL.U32 R4, R4, 0x2, RZ ;  /* 0x0000000204047824 */ /* 0x000fc600078e00ff */
[--C-:B------:R-:W-:Y:S02]  /*0f20*/  SHF.R.U32.HI R9, RZ, 0x4, R5.reuse ;  /* 0x00000004ff097819 */ /* 0x100fe40000011605 */
[----:B------:R-:W-:-:S05]  /*0f30*/  SHF.R.U64 R4, R4, 0x4, R5 ;  /* 0x0000000404047819 */ /* 0x000fca0000001205 */
[----:B------:R2:W-:Y:S01]  /*0f40*/  STS [UR8+0xc], R4 ;  /* 0x00000c04ff007988 */ /* 0x0005e20008000808 */
[----:B-1----:R-:W-:Y:S02]  /*0f50*/  LOP3.LUT R3, R3, 0x7, RZ, 0xb8, !PT ;  /* 0x0000000703037812 */ /* 0x002fe400078eb8ff */
[----:B----4-:R-:W-:-:S03]  /*0f60*/  LOP3.LUT R2, R2, 0xf, R9, 0xb8, !PT ;  /* 0x0000000f02027812 */ /* 0x010fc600078eb809 */
[----:B------:R2:W-:Y:S04]  /*0f70*/  STS [UR8+0x34], R3 ;  /* 0x00003403ff007988 */ /* 0x0005e80008000808 */
[----:B------:R2:W-:Y:S02]  /*0f80*/  STS [UR8+0x1c], R2 ;  /* 0x00001c02ff007988 */ /* 0x0005e40008000808 */
.L_x_38:
[----:B------:R-:W-:Y:S05]  /*0f90*/  BSYNC B4 ;  /* 0x0000000000047941 */ /* 0x000fea0003800000 */
.L_x_37:
[----:B------:R-:W-:Y:S04]  /*0fa0*/  BSSY B4, `(.L_x_39) ;  /* 0x000001a000047945 */ /* 0x000fe80003800000 */
[----:B------:R-:W-:Y:S04]  /*0fb0*/  BSSY B5, `(.L_x_40) ;  /* 0x0000015000057945 */ /* 0x000fe80003800000 */
[----:B------:R-:W-:Y:S05]  /*0fc0*/  @P1 BRA `(.L_x_41) ;  /* 0x0000000000201947 */ /* 0x000fea0003800000 */
[----:B-12---:R-:W1:Y:S02]  /*0fd0*/  LDS R2, [UR8+0x34] ;  /* 0x00003408ff027984 */ /* 0x006e640008000800 */
[----:B-1----:R-:W-:-:S05]  /*0fe0*/  LOP3.LUT R2, R2, 0x38, RZ, 0xb8, !PT ;  /* 0x0000003802027812 */ /* 0x002fca00078eb8ff */
[----:B------:R1:W-:Y:S01]  /*0ff0*/  STS [UR8+0x34], R2 ;  /* 0x00003402ff007988 */ /* 0x0003e20008000808 */
[----:B------:R-:W-:Y:S05]  /*1000*/  @P1 BRA `(.L_x_42) ;  /* 0x0000000000201947 */ /* 0x000fea0003800000 */
[----:B-1----:R-:W1:Y:S01]  /*1010*/  LDS R2, [UR8+0x8] ;  /* 0x00000808ff027984 */ /* 0x002e620008000800 */
[----:B------:R-:W-:-:S05]  /*1020*/  IMAD.MOV.U32 R3, RZ, RZ, 0x780 ;  /* 0x00000780ff037424 */ /* 0x000fca00078e00ff */
[----:B-1----:R-:W-:-:S05]  /*1030*/  LOP3.LUT R2, R2, 0x300, R3, 0xd8, !PT ;  /* 0x0000030002027812 */ /* 0x002fca00078ed803 */
[----:B------:R1:W-:Y:S02]  /*1040*/  STS [UR8+0x8], R2 ;  /* 0x00000802ff007988 */ /* 0x0003e40008000808 */
.L_x_41:
[----:B------:R-:W-:Y:S05]  /*1050*/  @P1 BRA `(.L_x_43) ;  /* 0x0000000000281947 */ /* 0x000fea0003800000 */
[----:B-12---:R-:W1:Y:S02]  /*1060*/  LDS R2, [UR8+0x8] ;  /* 0x00000808ff027984 */ /* 0x006e640008000800 */
[----:B-1----:R-:W-:-:S05]  /*1070*/  LOP3.LUT R2, R2, 0x1800, RZ, 0xb8, !PT ;  /* 0x0000180002027812 */ /* 0x002fca00078eb8ff */
[----:B------:R2:W-:Y:S02]  /*1080*/  STS [UR8+0x8], R2 ;  /* 0x00000802ff007988 */ /* 0x0005e40008000808 */
.L_x_42:
[----:B------:R-:W-:Y:S05]  /*1090*/  @P1 BREAK B5 ;  /* 0x0000000000051942 */ /* 0x000fea0003800000 */
[----:B------:R-:W-:Y:S05]  /*10a0*/  @P1 BRA `(.L_x_44) ;  /* 0x0000000000241947 */ /* 0x000fea0003800000 */
[----:B-12---:R-:W1:Y:S01]  /*10b0*/  LDS R2, [UR8+0x8] ;  /* 0x00000808ff027984 */ /* 0x006e620008000800 */
[----:B------:R-:W-:-:S05]  /*10c0*/  IMAD.MOV.U32 R3, RZ, RZ, 0x6000 ;  /* 0x00006000ff037424 */ /* 0x000fca00078e00ff */
[----:B-1----:R-:W-:-:S04]  /*10d0*/  LOP3.LUT R2, R2, 0x6000, R3, 0xd8, !PT ;  /* 0x0000600002027812 */ /* 0x002fc800078ed803 */
[----:B------:R-:W-:-:S05]  /*10e0*/  LOP3.LUT R2, R2, 0x400000, RZ, 0xb8, !PT ;  /* 0x0040000002027812 */ /* 0x000fca00078eb8ff */
[----:B------:R1:W-:Y:S02]  /*10f0*/  STS [UR8+0x8], R2 ;  /* 0x00000802ff007988 */ /* 0x0003e40008000808 */
.L_x_43:
[----:B------:R-:W-:Y:S05]  /*1100*/  BSYNC B5 ;  /* 0x0000000000057941 */ /* 0x000fea0003800000 */
.L_x_40:
[----:B-12---:R-:W1:Y:S02]  /*1110*/  @!P1 LDS R2, [UR8+0x8] ;  /* 0x00000808ff029984 */ /* 0x006e640008000800 */
[----:B-1----:R-:W-:-:S05]  /*1120*/  @!P1 LOP3.LUT R2, R2, 0x8000, RZ, 0xb8, !PT ;  /* 0x0000800002029812 */ /* 0x002fca00078eb8ff */
[----:B------:R1:W-:Y:S02]  /*1130*/  @!P1 STS [UR8+0x8], R2 ;  /* 0x00000802ff009988 */ /* 0x0003e40008000808 */
.L_x_44:
[----:B------:R-:W-:Y:S05]  /*1140*/  BSYNC B4 ;  /* 0x0000000000047941 */ /* 0x000fea0003800000 */
.L_x_39:
[----:B------:R-:W-:Y:S05]  /*1150*/  WARPSYNC.ALL ;  /* 0x0000000000007948 */ /* 0x000fea0003800000 */
[----:B------:R-:W-:-:S04]  /*1160*/  UIADD3 UR4, UR4, 0x100, URZ ;  /* 0x0000010004047890 */ /* 0x000fc8000fffe03f */
[----:B------:R-:W-:-:S04]  /*1170*/  UIADD3 UR18, UP0, UR4, UR18, URZ ;  /* 0x0000001204127290 */ /* 0x000fc8000ff1e03f */
[----:B------:R-:W-:Y:S01]  /*1180*/  ULEA.HI.X.SX32 UR19, UR4, UR19, 0x1, UP0 ;  /* 0x0000001304137291 */ /* 0x000fe200080f0e3f */
[----:B------:R-:W-:Y:S11]  /*1190*/  @P0 BRA `(.L_x_45) ;  /* 0x0000000000280947 */ /* 0x000ff60003800000 */
[----:B-12---:R-:W4:Y:S01]  /*11a0*/  S2R R2, SR_LANEID ;  /* 0x0000000000027919 */ /* 0x006f220000000000 */
[----:B------:R-:W-:Y:S05]  /*11b0*/  WARPSYNC.ALL ;  /* 0x0000000000007948 */ /* 0x000fea0003800000 */
[----:B----4-:R-:W-:-:S05]  /*11c0*/  IMAD.SHL.U32 R4, R2, 0x4, RZ ;  /* 0x0000000402047824 */ /* 0x010fca00078e00ff */
[----:B------:R-:W1:Y:S01]  /*11d0*/  LDS R5, [R4+UR8] ;  /* 0x0000000804057984 */ /* 0x000e620008000800 */
[----:B------:R-:W-:-:S05]  /*11e0*/  IADD3 R2, P2, R4, UR18, RZ ;  /* 0x0000001204027c10 */ /* 0x000fca000ff5e0ff */
[----:B------:R-:W-:-:S05]  /*11f0*/  IMAD.X R3, RZ, RZ, UR19, P2 ;  /* 0x00000013ff037e24 */ /* 0x000fca00090e06ff */
[----:B-1----:R1:W2:Y:S01]  /*1200*/  ATOMG.E.EXCH.STRONG.GPU PT, RZ, [R2], R5 ;  /* 0x0000000502ff73a8 */ /* 0x0022a200041ee100 */
[----:B------:R-:W-:-:S04]  /*1210*/  DEPBAR {5,4,3,2,1,0} ;  /* 0x0000003f0000791a */ /* 0x000fc80000000000 */
[----:B------:R1:W-:Y:S01]  /*1220*/  UTMACCTL.IV [UR18] ;  /* 0x00000000120079b9 */ /* 0x0003e20008000000 */
[----:B------:R-:W-:Y:S01]  /*1230*/  NOP ;  /* 0x0000000000007918 */ /* 0x000fe20000000000 */
.L_x_45:
[----:B------:R-:W-:Y:S05]  /*1240*/  @P0 BRA `(.L_x_46) ;  /* 0x00000000000c0947 */ /* 0x000fea0003800000 */
[----:B------:R0:W-:Y:S01]  /*1250*/  UTMACMDFLUSH ;  /* 0x00000000000079b7 */ /* 0x0001e20000000000 */
[----:B------:R-:W-:Y:S05]  /*1260*/  @P0 BRA `(.L_x_46) ;  /* 0x0000000000040947 */ /* 0x000fea0003800000 */
[----:B------:R-:W-:-:S04]  /*1270*/  DEPBAR.LE SB0, 0x0 ;  /* 0x000080000000791a */ /* 0x000fc80000000000 */
.L_x_46:
[----:B------:R-:W-:Y:S05]  /*1280*/  WARPSYNC.ALL ;  /* 0x0000000000007948 */ /* 0x000fea0003800000 */
[----:B--2---:R-:W-:Y:S01]  /*1290*/  BAR.SYNC.DEFER_BLOCKING 0x0 ;  /* 0x0000000000007b1d */ /* 0x004fe20000010000 */
[----:B------:R-:W-:Y:S01]  /*12a0*/  ISETP.GT.AND P0, PT, R8, RZ, PT ;  /* 0x000000ff0800720c */ /* 0x000fe20003f04270 */
[----:B------:R-:W-:Y:S02]  /*12b0*/  USHF.L.U32 UR11, UR10, 0x7, URZ ;  /* 0x000000070a0b7899 */ /* 0x000fe4000800063f */
[----:B------:R-:W-:Y:S02]  /*12c0*/  USHF.L.U32 UR27, UR9, 0x6, URZ ;  /* 0x00000006091b7899 */ /* 0x000fe4000800063f */
[----:B------:R-:W-:Y:S01]  /*12d0*/  VOTEU.ALL UP0, P1 ;  /* 0x00000000003f7886 */ /* 0x000fe20000800000 */
[----:B------:R-:W-:-:S04]  /*12e0*/  UMOV UR4, 0x1 ;  /* 0x0000000100047882 */ /* 0x000fc80000000000 */
[----:B------:R-:W-:-:S04]  /*12f0*/  @!UP0 UIADD3 UR4, -UR4, 0x100000, URZ ;  /* 0x0010000004048890 */ /* 0x000fc8000fffe13f */
[----:B------:R-:W-:Y:S02]  /*1300*/  @!UP0 USHF.L.U32 UR5, UR4, 0xb, URZ ;  /* 0x0000000b04058899 */ /* 0x000fe4000800063f */
[----:B------:R-:W-:Y:S01]  /*1310*/  @!UP0 USHF.L.U32 UR4, UR4, 0x1, URZ ;  /* 0x0000000104048899 */ /* 0x000fe2000800063f */
[----:B------:R-:W-:Y:S01]  /*1320*/  VOTEU.ALL UP0, P1 ;  /* 0x00000000003f7886 */ /* 0x000fe20000800000 */
[----:B------:R-:W2:Y:S10]  /*1330*/  FENCE.VIEW.ASYNC.S ;  /* 0x00000000000073c6 */ /* 0x000eb40000000000 */
[----:B--2---:R2:W1:Y:S01]  /*1340*/  @!UP0 SYNCS.EXCH.64 URZ, [UR8+0x6000], UR4 ;  /* 0x00600004083f85b2 */ /* 0x0044620008000100 */
[----:B------:R-:W-:Y:S05]  /*1350*/  @P0 BRA `(.L_x_47) ;  /* 0x0000000000480947 */ /* 0x000fea0003800000 */
[----:B-1----:R-:W-:Y:S02]  /*1360*/  SHF.R.U32.HI R2, RZ, 0x5, R0 ;  /* 0x00000005ff027819 */ /* 0x002fe40000011600 */
[----:B------:R-:W-:Y:S02]  /*1370*/  CS2R R24, SRZ ;  /* 0x0000000000187805 */ /* 0x000fe4000001ff00 */
[----:B------:R-:W-:Y:S02]  /*1380*/  CS2R R26, SRZ ;  /* 0x00000000001a7805 */ /* 0x000fe4000001ff00 */
[----:B------:R-:W-:Y:S02]  /*1390*/  CS2R R28, SRZ ;  /* 0x00000000001c7805 */ /* 0x000fe4000001ff00 */
[----:B------:R-:W-:Y:S02]  /*13a0*/  CS2R R30, SRZ ;  /* 0x00000000001e7805 */ /* 0x000fe4000001ff00 */
[----:B------:R-:W-:-:S02]  /*13b0*/  CS2R R32, SRZ ;  /* 0x0000000000207805 */ /* 0x000fc4000001ff00 */
[----:B------:R-:W-:Y:S02]  /*13c0*/  CS2R R34, SRZ ;  /* 0x0000000000227805 */ /* 0x000fe4000001ff00 */
        /* <DEDUP_REMOVED lines=9> */
[----:B------:R-:W-:Y:S01]  /*1460*/  CS2R R54, SRZ ;  /* 0x0000000000367805 */ /* 0x000fe2000001ff00 */
[----:B------:R-:W-:Y:S06]  /*1470*/  BRA `(.L_x_48) ;  /* 0x0000000400547947 */ /* 0x000fec0003800000 */
.L_x_47:
[----:B--2---:R-:W-:Y:S01]  /*1480*/  UIADD3 UR5, UR8, 0x4000, URZ ;  /* 0x0000400008057890 */ /* 0x004fe2000fffe03f */
[----:B-1----:R-:W-:Y:S01]  /*1490*/  SHF.R.U32.HI R2, RZ, 0x5, R0 ;  /* 0x00000005ff027819 */ /* 0x002fe20000011600 */
[----:B------:R-:W-:Y:S01]  /*14a0*/  UMOV UR4, URZ ;  /* 0x0000003f00047c82 */ /* 0x000fe20008000000 */
[----:B------:R-:W-:Y:S01]  /*14b0*/  CS2R R24, SRZ ;  /* 0x0000000000187805 */ /* 0x000fe2000001ff00 */
[----:B------:R-:W-:Y:S01]  /*14c0*/  USHF.R.U32.HI UR5, URZ, 0x4, UR5 ;  /* 0x000000043f057899 */ /* 0x000fe20008011605 */
[----:B------:R-:W-:Y:S02]  /*14d0*/  CS2R R26, SRZ ;  /* 0x00000000001a7805 */ /* 0x000fe4000001ff00 */
[----:B------:R-:W-:Y:S02]  /*14e0*/  CS2R R28, SRZ ;  /* 0x00000000001c7805 */ /* 0x000fe4000001ff00 */
[----:B------:R-:W-:Y:S01]  /*14f0*/  CS2R R30, SRZ ;  /* 0x00000000001e7805 */ /* 0x000fe2000001ff00 */
[----:B------:R-:W-:Y:S01]  /*1500*/  USGXT.U32 UR20, UR5, 0xe ;  /* 0x0000000e0514789a */ /* 0x000fe20008000000 */
[----:B------:R-:W-:-:S02]  /*1510*/  CS2R R32, SRZ ;  /* 0x0000000000207805 */ /* 0x000fc4000001ff00 */
[----:B------:R-:W-:Y:S02]  /*1520*/  CS2R R34, SRZ ;  /* 0x0000000000227805 */ /* 0x000fe4000001ff00 */
[----:B------:R-:W-:Y:S01]  /*1530*/  CS2R R36, SRZ ;  /* 0x0000000000247805 */ /* 0x000fe2000001ff00 */
[----:B------:R-:W-:Y:S01]  /*1540*/  UIADD3 UR12, UP0, UR20, 0x2, URZ ;  /* 0x00000002140c7890 */ /* 0x000fe2000ff1e03f */
[----:B------:R-:W-:Y:S02]  /*1550*/  CS2R R38, SRZ ;  /* 0x0000000000267805 */ /* 0x000fe4000001ff00 */
[----:B------:R-:W-:Y:S02]  /*1560*/  CS2R R40, SRZ ;  /* 0x0000000000287805 */ /* 0x000fe4000001ff00 */
[----:B------:R-:W-:Y:S01]  /*1570*/  CS2R R42, SRZ ;  /* 0x00000000002a7805 */ /* 0x000fe2000001ff00 */
[----:B------:R-:W-:Y:S01]  /*1580*/  UIADD3.X UR13, UR4, 0x40000040, URZ, UP0, !UPT ;  /* 0x40000040040d7890 */ /* 0x000fe200087fe43f */
[----:B------:R-:W-:-:S02]  /*1590*/  CS2R R44, SRZ ;  /* 0x00000000002c7805 */ /* 0x000fc4000001ff00 */
[----:B------:R-:W-:Y:S02]  /*15a0*/  CS2R R46, SRZ ;  /* 0x00000000002e7805 */ /* 0x000fe4000001ff00 */
[----:B------:R-:W-:Y:S02]  /*15b0*/  CS2R R48, SRZ ;  /* 0x0000000000307805 */ /* 0x000fe4000001ff00 */
[----:B------:R-:W-:Y:S02]  /*15c0*/  CS2R R50, SRZ ;  /* 0x0000000000327805 */ /* 0x000fe4000001ff00 */
[----:B------:R-:W-:Y:S02]  /*15d0*/  CS2R R52, SRZ ;  /* 0x0000000000347805 */ /* 0x000fe4000001ff00 */
[----:B------:R-:W-:Y:S01]  /*15e0*/  CS2R R54, SRZ ;  /* 0x0000000000367805 */ /* 0x000fe2000001ff00 */
[----:B------:R-:W-:Y:S02]  /*15f0*/  UIADD3.64 UR28, UR12, 0x2, URZ ;  /* 0x000000020c1c7897 */ /* 0x000fe4000fffe03f */
[----:B------:R-:W-:Y:S01]  /*1600*/  UIADD3.64 UR32, UR12, 0x4, URZ ;  /* 0x000000040c207897 */ /* 0x000fe2000fffe03f */
[----:B------:R-:W-:-:S11]  /*1610*/  UMOV UR26, URZ ;  /* 0x0000003f001a7c82 */ /* 0x000fd60008000000 */
.L_x_50:
[----:B------:R-:W-:Y:S01]  /*1620*/  BAR.SYNC.DEFER_BLOCKING 0x0 ;  /* 0x0000000000007b1d */ /* 0x000fe20000010000 */
[----:B------:R-:W-:Y:S01]  /*1630*/  ELECT P0, URZ, PT ;  /* 0x00000000003f782f */ /* 0x000fe20003800000 */
[----:B------:R-:W-:Y:S01]  /*1640*/  @!P1 IMAD.MOV.U32 R3, RZ, RZ, 0x6000 ;  /* 0x00006000ff039424 */ /* 0x000fe200078e00ff */
[----:B------:R-:W-:Y:S02]  /*1650*/  ELECT P2, URZ, PT ;  /* 0x00000000003f782f */ /* 0x000fe40003840000 */
[C---:B------:R-:W-:Y:S01]  /*1660*/  ISETP.LT.U32.AND P0, PT, R6.reuse, 0x20, P0 ;  /* 0x000000200600780c */ /* 0x040fe20000701070 */
[----:B------:R-:W-:Y:S01]  /*1670*/  UMOV UR10, UR26 ;  /* 0x0000001a000a7c82 */ /* 0x000fe20008000000 */
[----:B------:R-:W-:-:S11]  /*1680*/  ISETP.LT.U32.AND P2, PT, R6, 0x20, P2 ;  /* 0x000000200600780c */ /* 0x000fd60001741070 */
[----:B------:R-:W-:Y:S01]  /*1690*/  VOTEU.ANY UP0, P0 ;  /* 0x00000000003f7886 */ /* 0x000fe20000000100 */
[----:B------:R-:W-:Y:S01]  /*16a0*/  VOTEU.ANY UP2, P0 ;  /* 0x00000000003f7886 */ /* 0x000fe20000040100 */
[----:B------:R-:W-:Y:S01]  /*16b0*/  VOTEU.ANY UP1, P2 ;  /* 0x00000000003f7886 */ /* 0x000fe20001020100 */
[----:B------:R-:W-:Y:S02]  /*16c0*/  VOTEU.ANY UP3, P2 ;  /* 0x00000000003f7886 */ /* 0x000fe40001060100 */
[----:B------:R-:W-:Y:S02]  /*16d0*/  @UP0 UIADD3 UR24, UR8, 0x4000, URZ ;  /* 0x0000400008180890 */ /* 0x000fe4000fffe03f */
[----:B------:R1:W-:Y:S01]  /*16e0*/  @!P1 SYNCS.ARRIVE.TRANS64 RZ, [UR8+0x6000], R3 ;  /* 0x00600003ffff99a7 */ /* 0x0003e20008000008 */
[----:B------:R-:W-:Y:S01]  /*16f0*/  @UP0 UIADD3 UR25, UR8, 0x6000, URZ ;  /* 0x0000600008190890 */ /* 0x000fe2000fffe03f */
[----:B------:R-:W-:Y:S01]  /*1700*/  @UP0 UMOV UR4, UR6 ;  /* 0x0000000600040c82 */ /* 0x000fe20008000000 */
[----:B------:R-:W-:Y:S01]  /*1710*/  @UP0 UMOV UR5, UR7 ;  /* 0x0000000700050c82 */ /* 0x000fe20008000000 */
[----:B------:R-:W-:Y:S01]  /*1720*/  BAR.SYNC.DEFER_BLOCKING 0x0 ;  /* 0x0000000000007b1d */ /* 0x000fe20000010000 */
[----:B------:R-:W-:Y:S01]  /*1730*/  @UP1 UIADD3 UR9, UR8, 0x6000, URZ ;  /* 0x0000600008091890 */ /* 0x000fe2000fffe03f */
[----:B-1----:R-:W-:-:S04]  /*1740*/  SHF.L.U32 R3, R7, 0x1f, RZ ;  /* 0x0000001f07037819 */ /* 0x002fc800000006ff */
[----:B------:R-:W-:Y:S01]  /*1750*/  @UP1 UMOV UR14, UR16 ;  /* 0x00000010000e1c82 */ /* 0x000fe20008000000 */
[----:B------:R-:W-:Y:S01]  /*1760*/  @UP1 UMOV UR15, UR17 ;  /* 0x00000011000f1c82 */ /* 0x000fe20008000000 */
[----:B------:R1:W-:Y:S01]  /*1770*/  @UP2 UTMALDG.2D [UR24], [UR4] ;  /* 0x00000018040025b4 */ /* 0x0003e20008008000 */
[----:B------:R2:W-:Y:S06]  /*1780*/  MEMBAR.ALL.CTA ;  /* 0x0000000000007992 */ /* 0x0005ec0000008000 */
[----:B--2---:R-:W2:Y:S02]  /*1790*/  FENCE.VIEW.ASYNC.S ;  /* 0x00000000000073c6 */ /* 0x004ea40000000000 */
[----:B--2---:R-:W-:Y:S06]  /*17a0*/  BAR.SYNC.DEFER_BLOCKING 0x0 ;  /* 0x0000000000007b1d */ /* 0x004fec0000010000 */
[----:B------:R1:W-:Y:S02]  /*17b0*/  @UP3 UTMALDG.2D [UR8], [UR14] ;  /* 0x000000080e0035b4 */ /* 0x0003e40008008000 */
[----:B------:R-:W-:Y:S06]  /*17c0*/  BAR.SYNC.DEFER_BLOCKING 0x0 ;  /* 0x0000000000007b1d */ /* 0x000fec0000010000 */
[----:B------:R-:W2:Y:S02]  /*17d0*/  SYNCS.PHASECHK.TRANS64.TRYWAIT P0, [UR8+0x6000], R3 ;  /* 0x00600003ff0075a7 */ /* 0x000ea40008000148 */
[----:B-12---:R-:W-:Y:S05]  /*17e0*/  @!P0 BRA `(.L_x_49) ;  /* 0x0000000400588947 */ /* 0x006fea0003800000 */
.L_x_51:
[----:B------:R-:W1:Y:S01]  /*17f0*/  SHFL.IDX PT, R3, R2, RZ, 0x1f ;  /* 0x00001fff02037589 */ /* 0x000e6200000e0000 */
[----:B------:R-:W-:Y:S01]  /*1800*/  WARPGROUP.ARRIVE ;  /* 0x00000000000079c5 */ /* 0x000fe20000000000 */
[----:B------:R-:W-:Y:S01]  /*1810*/  UMOV UR21, 0x40000040 ;  /* 0x4000004000157882 */ /* 0x000fe20000000000 */
[----:B------:R-:W-:Y:S01]  /*1820*/  UMOV UR23, 0x40000040 ;  /* 0x4000004000177882 */ /* 0x000fe20000000000 */
[----:B------:R-:W-:Y:S01]  /*1830*/  UIADD3 UR26, UR26, 0x40, URZ ;  /* 0x000000401a1a7890 */ /* 0x000fe2000fffe03f */
[----:B------:R-:W-:Y:S02]  /*1840*/  LOP3.LUT R7, R7, 0x1, RZ, 0x3c, !PT ;  /* 0x0000000107077812 */ /* 0x000fe400078e3cff */
[----:B-1----:R-:W-:Y:S02]  /*1850*/  R2UR UR4, R3 ;  /* 0x00000000030472ca */ /* 0x002fe400000e0000 */
[----:B------:R-:W1:Y:S11]  /*1860*/  LDC R3, c[0x0][0x230] ;  /* 0x00008c00ff037b82 */ /* 0x000e760000000800 */
[----:B------:R-:W-:-:S04]  /*1870*/  USHF.L.U32 UR4, UR4, 0x7, URZ ;  /* 0x0000000704047899 */ /* 0x000fc8000800063f */
[----:B------:R-:W-:-:S04]  /*1880*/  ULOP3.LUT UR4, UR4, 0x200, URZ, 0xc0, !UPT ;  /* 0x0000020004047892 */ /* 0x000fc8000f8ec03f */
[----:B------:R-:W-:-:S04]  /*1890*/  ULEA.HI UR4, UR8, UR4, URZ, 0x1c ;  /* 0x0000000408047291 */ /* 0x000fc8000f8fe03f */
[----:B------:R-:W-:Y:S01]  /*18a0*/  ULOP3.LUT UR22, UR4, 0x3fff, URZ, 0xc0, !UPT ;  /* 0x00003fff04167892 */ /* 0x000fe2000f8ec03f */
[----:B-1----:R-:W-:Y:S02]  /*18b0*/  ISETP.LE.AND P0, PT, R3, UR26, PT ;  /* 0x0000001a03007c0c */ /* 0x002fe4000bf03270 */
[----:B------:R-:W-:Y:S01]  /*18c0*/  UMOV UR4, URZ ;  /* 0x0000003f00047c82 */ /* 0x000fe20008000000 */
[----:B------:R-:W-:-:S04]  /*18d0*/  UIADD3 UR14, UP0, UR22, 0x2, URZ ;  /* 0x00000002160e7890 */ /* 0x000fc8000ff1e03f */
[----:B------:R-:W-:Y:S01]  /*18e0*/  UIADD3.X UR15, UR4, 0x40000040, URZ, UP0, !UPT ;  /* 0x40000040040f7890 */ /* 0x000fe200087fe43f */
[----:B------:R-:W-:Y:S03]  /*18f0*/  HGMMA.64x64x16.F32 R24, gdesc[UR20], R24, gsb0 ;  /* 0x00e00000141879f0 */ /* 0x000fe60008000818 */
[----:B------:R-:W-:Y:S02]  /*1900*/  UIADD3.64 UR30, UR14, 0x2, URZ ;  /* 0x000000020e1e7897 */ /* 0x000fe4000fffe03f */
[----:B------:R-:W-:Y:S01]  /*1910*/  UIADD3.64 UR34, UR14, 0x4, URZ ;  /* 0x000000040e227897 */ /* 0x000fe2000fffe03f */
[----:B------:R-:W-:Y:S02]  /*1920*/  WARPGROUP.DEPBAR.LE gsb0, 0x0 ;  /* 0x00008000000079c5 */ /* 0x000fe40000010000 */
[----:B------:R-:W-:-:S06]  /*1930*/  WARPGROUP.ARRIVE ;  /* 0x00000000000079c5 */ /* 0x000fcc0000000000 */
[----:B------:R-:W-:Y:S03]  /*1940*/  HGMMA.64x64x16.F32 R24, gdesc[UR12], R24, gsb0 ;  /* 0x00e000000c1879f0 */ /* 0x000fe60008000818 */
[----:B------:R-:W-:Y:S02]  /*1950*/  WARPGROUP.DEPBAR.LE gsb0, 0x0 ;  /* 0x00008000000079c5 */ /* 0x000fe40000010000 */
[----:B------:R-:W-:-:S06]  /*1960*/  WARPGROUP.ARRIVE ;  /* 0x00000000000079c5 */ /* 0x000fcc0000000000 */
[----:B------:R-:W-:Y:S03]  /*1970*/  HGMMA.64x64x16.F32 R24, gdesc[UR28], R24, gsb0 ;  /* 0x00e000001c1879f0 */ /* 0x000fe60008000818 */
[----:B------:R-:W-:Y:S02]  /*1980*/  WARPGROUP.DEPBAR.LE gsb0, 0x0 ;  /* 0x00008000000079c5 */ /* 0x000fe40000010000 */
[----:B------:R-:W-:-:S06]  /*1990*/  WARPGROUP.ARRIVE ;  /* 0x00000000000079c5 */ /* 0x000fcc0000000000 */
[----:B------:R-:W-:Y:S03]  /*19a0*/  HGMMA.64x64x16.F32 R24, gdesc[UR32], R24, gsb0 ;  /* 0x00e00000201879f0 */ /* 0x000fe60008000818 */
[----:B------:R-:W-:Y:S02]  /*19b0*/  WARPGROUP.DEPBAR.LE gsb0, 0x0 ;  /* 0x00008000000079c5 */ /* 0x000fe40000010000 */
[----:B------:R-:W-:Y:S05]  /*19c0*/  @!P0 BRA `(.L_x_50) ;  /* 0xfffffffc00148947 */ /* 0x000fea000383ffff */
.L_x_48:
[C---:B------:R-:W-:Y:S01]  /*19d0*/  IMAD.SHL.U32 R3, R0.reuse, 0x80, RZ ;  /* 0x0000008000037824 */ /* 0x040fe200078e00ff */
[----:B------:R-:W-:Y:S01]  /*19e0*/  BAR.SYNC.DEFER_BLOCKING 0x0 ;  /* 0x0000000000007b1d */ /* 0x000fe20000010000 */
[----:B----4-:R-:W-:Y:S01]  /*19f0*/  IMAD.SHL.U32 R4, R0, 0x40, RZ ;  /* 0x0000004000047824 */ /* 0x010fe200078e00ff */
[----:B------:R-:W-:Y:S02]  /*1a00*/  LOP3.LUT R2, R2, 0x1, RZ, 0xc0, !PT ;  /* 0x0000000102027812 */ /* 0x000fe400078ec0ff */
[----:B------:R-:W-:Y:S02]  /*1a10*/  ELECT P0, URZ, PT ;  /* 0x00000000003f782f */ /* 0x000fe40003800000 */
[----:B------:R-:W-:Y:S02]  /*1a20*/  LOP3.LUT R3, R3, 0x780, RZ, 0xc0, !PT ;  /* 0x0000078003037812 */ /* 0x000fe400078ec0ff */
[----:B------:R-:W-:Y:S01]  /*1a30*/  R2UR UR12, R2 ;  /* 0x00000000020c72ca */ /* 0x000fe200000e0000 */
[----:B------:R-:W-:Y:S01]  /*1a40*/  UMOV UR14, UR27 ;  /* 0x0000001b000e7c82 */ /* 0x000fe20008000000 */
[----:B------:R-:W-:Y:S01]  /*1a50*/  LOP3.LUT R4, R3, 0x3800, R4, 0xf8, !PT ;  /* 0x0000380003047812 */ /* 0x000fe200078ef804 */
[----:B------:R-:W-:Y:S01]  /*1a60*/  IMAD.SHL.U32 R3, R0, 0x10, RZ ;  /* 0x0000001000037824 */ /* 0x000fe200078e00ff */
[----:B------:R-:W-:-:S02]  /*1a70*/  F2FP.F16.F32.PACK_AB R24, R25, R24 ;  /* 0x000000181918723e */ /* 0x000fc400000000ff */
[----:B------:R-:W-:Y:S02]  /*1a80*/  F2FP.F16.F32.PACK_AB R25, R27, R26 ;  /* 0x0000001a1b19723e */ /* 0x000fe400000000ff */
[----:B------:R-:W-:Y:S02]  /*1a90*/  LOP3.LUT R3, R3, 0x70, RZ, 0xc0, !PT ;  /* 0x0000007003037812 */ /* 0x000fe400078ec0ff */
[----:B------:R-:W-:Y:S02]  /*1aa0*/  F2FP.F16.F32.PACK_AB R32, R33, R32 ;  /* 0x000000202120723e */ /* 0x000fe400000000ff */
[----:B------:R-:W-:Y:S01]  /*1ab0*/  LOP3.LUT R3, R3, 0x10, R0, 0x78, !PT ;  /* 0x0000001003037812 */ /* 0x000fe200078e7800 */
[----:B------:R-:W-:Y:S01]  /*1ac0*/  ULEA UR13, UR12, UR11, 0x6 ;  /* 0x0000000b0c0d7291 */ /* 0x000fe2000f8e303f */
[----:B------:R-:W-:Y:S01]  /*1ad0*/  F2FP.F16.F32.PACK_AB R26, R29, R28 ;  /* 0x0000001c1d1a723e */ /* 0x000fe200000000ff */
[----:B------:R-:W-:Y:S01]  /*1ae0*/  ULEA UR12, UR12, UR8, 0xd ;  /* 0x000000080c0c7291 */ /* 0x000fe2000f8e683f */
[----:B------:R-:W-:-:S02]  /*1af0*/  LOP3.LUT R3, R4, R3, RZ, 0xfc, !PT ;  /* 0x0000000304037212 */ /* 0x000fc400078efcff */
[----:B------:R-:W-:Y:S01]  /*1b00*/  F2FP.F16.F32.PACK_AB R27, R31, R30 ;  /* 0x0000001e1f1b723e */ /* 0x000fe200000000ff */
[----:B------:R-:W1:Y:S01]  /*1b10*/  @!P1 SYNCS.CCTL.IV [UR8+0x6000] ;  /* 0x00600000ff0099b1 */ /* 0x000e620008000008 */
[C---:B------:R-:W-:Y:S01]  /*1b20*/  LOP3.LUT R2, R3.reuse, 0x20, RZ, 0x3c, !PT ;  /* 0x0000002003027812 */ /* 0x040fe200078e3cff */
[C---:B------:R-:W-:Y:S01]  /*1b30*/  VIADD R0, R3.reuse, UR8 ;  /* 0x0000000803007c36 */ /* 0x040fe20008000000 */
[C---:B------:R-:W-:Y:S02]  /*1b40*/  LOP3.LUT R4, R3.reuse, 0x40, RZ, 0x3c, !PT ;  /* 0x0000004003047812 */ /* 0x040fe400078e3cff */
[----:B------:R-:W-:Y:S01]  /*1b50*/  LOP3.LUT R3, R3, 0x60, RZ, 0x3c, !PT ;  /* 0x0000006003037812 */ /* 0x000fe200078e3cff */
[----:B------:R-:W-:Y:S01]  /*1b60*/  VIADD R2, R2, UR8 ;  /* 0x0000000802027c36 */ /* 0x000fe20008000000 */
[----:B------:R-:W-:Y:S01]  /*1b70*/  F2FP.F16.F32.PACK_AB R33, R35, R34 ;  /* 0x000000222321723e */ /* 0x000fe200000000ff */
[----:B------:R-:W-:Y:S01]  /*1b80*/  VIADD R4, R4, UR8 ;  /* 0x0000000804047c36 */ /* 0x000fe20008000000 */
[----:B------:R-:W-:Y:S01]  /*1b90*/  F2FP.F16.F32.PACK_AB R40, R41, R40 ;  /* 0x000000282928723e */ /* 0x000fe200000000ff */
[----:B------:R-:W-:Y:S01]  /*1ba0*/  VIADD R3, R3, UR8 ;  /* 0x0000000803037c36 */ /* 0x000fe20008000000 */
[----:B------:R-:W-:Y:S01]  /*1bb0*/  F2FP.F16.F32.PACK_AB R34, R37, R36 ;  /* 0x000000242522723e */ /* 0x000fe200000000ff */
[----:B-1----:R-:W-:Y:S01]  /*1bc0*/  STSM.16.M88.4 [R0], R24 ;  /* 0x0000001800007844 */ /* 0x002fe20000000200 */
[----:B------:R-:W-:-:S02]  /*1bd0*/  F2FP.F16.F32.PACK_AB R35, R39, R38 ;  /* 0x000000262723723e */ /* 0x000fc400000000ff */
[----:B------:R-:W-:Y:S02]  /*1be0*/  F2FP.F16.F32.PACK_AB R41, R43, R42 ;  /* 0x0000002a2b29723e */ /* 0x000fe400000000ff */
[----:B------:R-:W-:Y:S01]  /*1bf0*/  F2FP.F16.F32.PACK_AB R48, R49, R48 ;  /* 0x000000303130723e */ /* 0x000fe200000000ff */
[----:B------:R-:W-:Y:S01]  /*1c00*/  STSM.16.M88.4 [R2], R32 ;  /* 0x0000002002007844 */ /* 0x000fe20000000200 */
[----:B------:R-:W-:Y:S02]  /*1c10*/  F2FP.F16.F32.PACK_AB R42, R45, R44 ;  /* 0x0000002c2d2a723e */ /* 0x000fe400000000ff */
[----:B------:R-:W-:Y:S02]  /*1c20*/  F2FP.F16.F32.PACK_AB R43, R47, R46 ;  /* 0x0000002e2f2b723e */ /* 0x000fe400000000ff */
[----:B------:R-:W-:Y:S02]  /*1c30*/  F2FP.F16.F32.PACK_AB R49, R51, R50 ;  /* 0x000000323331723e */ /* 0x000fe400000000ff */
[----:B------:R-:W-:Y:S01]  /*1c40*/  F2FP.F16.F32.PACK_AB R50, R53, R52 ;  /* 0x000000343532723e */ /* 0x000fe200000000ff */
[----:B------:R-:W-:Y:S01]  /*1c50*/  STSM.16.M88.4 [R4], R40 ;  /* 0x0000002804007844 */ /* 0x000fe20000000200 */
[----:B------:R-:W-:-:S02]  /*1c60*/  F2FP.F16.F32.PACK_AB R51, R55, R54 ;  /* 0x000000363733723e */ /* 0x000fc400000000ff */
[----:B------:R-:W-:-:S03]  /*1c70*/  ISETP.LT.U32.AND P0, PT, R6, 0x40, P0 ;  /* 0x000000400600780c */ /* 0x000fc60000701070 */
[----:B------:R-:W-:Y:S01]  /*1c80*/  STSM.16.M88.4 [R3], R48 ;  /* 0x0000003003007844 */ /* 0x000fe20000000200 */
[----:B------:R1:W-:Y:S06]  /*1c90*/  MEMBAR.ALL.CTA ;  /* 0x0000000000007992 */ /* 0x0003ec0000008000 */
[----:B-1----:R-:W1:Y:S03]  /*1ca0*/  FENCE.VIEW.ASYNC.S ;  /* 0x00000000000073c6 */ /* 0x002e660000000000 */
[----:B-1----:R-:W-:Y:S01]  /*1cb0*/  VOTEU.ANY UP0, P0 ;  /* 0x00000000003f7886 */ /* 0x002fe20000000100 */
[----:B------:R-:W-:-:S04]  /*1cc0*/  VOTEU.ANY UP1, P0 ;  /* 0x00000000003f7886 */ /* 0x000fc80000020100 */
[----:B--2---:R-:W-:Y:S01]  /*1cd0*/  @UP0 UMOV UR4, UR18 ;  /* 0x0000001200040c82 */ /* 0x004fe20008000000 */
[----:B------:R-:W-:Y:S01]  /*1ce0*/  @UP0 UMOV UR5, UR19 ;  /* 0x0000001300050c82 */ /* 0x000fe20008000000 */
[----:B------:R-:W-:Y:S06]  /*1cf0*/  BAR.SYNC.DEFER_BLOCKING 0x0 ;  /* 0x0000000000007b1d */ /* 0x000fec0000010000 */
[----:B------:R1:W-:Y:S01]  /*1d00*/  @UP1 UTMASTG.2D [UR12], [UR4] ;  /* 0x0000000c040013b5 */ /* 0x0003e20008008000 */
[----:B------:R0:W-:Y:S01]  /*1d10*/  UTMACMDFLUSH ;  /* 0x00000000000079b7 */ /* 0x0001e20000000000 */
[----:B------:R-:W-:-:S04]  /*1d20*/  DEPBAR.LE SB0, 0x0 ;  /* 0x000080000000791a */ /* 0x000fc80000000000 */
[----:B------:R-:W-:Y:S06]  /*1d30*/  BAR.SYNC.DEFER_BLOCKING 0x0 ;  /* 0x0000000000007b1d */ /* 0x000fec0000010000 */
[----:B-1----:R-:W-:Y:S05]  /*1d40*/  EXIT ;  /* 0x000000000000794d */ /* 0x002fea0003800000 */
.L_x_49:
[----:B------:R-:W1:Y:S02]  /*1d50*/  SYNCS.PHASECHK.TRANS64.TRYWAIT P0, [UR8+0x6000], R3 ;  /* 0x00600003ff0075a7 */ /* 0x000e640008000148 */
[----:B-1----:R-:W-:Y:S05]  /*1d60*/  @!P0 BRA `(.L_x_49) ;  /* 0xfffffffc00f88947 */ /* 0x002fea000383ffff */
[----:B------:R-:W-:Y:S05]  /*1d70*/  BRA `(.L_x_51) ;  /* 0xfffffff8009c7947 */ /* 0x000fea000383ffff */
.L_x_52:
[----:B------:R-:W-:-:S00]  /*1d80*/  BRA `(.L_x_52) ;  /* 0xfffffffc00fc7947 */ /* 0x000fc0000383ffff */
[----:B------:R-:W-:-:S00]  /*1d90*/  NOP ;  /* 0x0000000000007918 */ /* 0x000fc00000000000 */
        /* <DEDUP_REMOVED lines=14> */
.L_x_53:


//--------------------- .nv.shared.gluon_wgmma    --------------------------
	.section	.nv.shared.gluon_wgmma,"aw",@nobits
	.sectionflags	@""
	.align	16
	.zero		1024


//--------------------- .nv.shared.reserved.0     --------------------------
	.section	.nv.shared.reserved.0,"aw",@nobits
	.weak		__nv_reservedSMEM_offset_0_alias
	.size		__nv_reservedSMEM_offset_0_alias, 0, 0
	.other		__nv_reservedSMEM_offset_0_alias,@"STO_CUDA_RESERVED_SHARED STV_DEFAULT"
__nv_reservedSMEM_offset_0_alias:
	.zero		0


//--------------------- .nv.constant0.gluon_wgmma --------------------------
	.section	.nv.constant0.gluon_wgmma,"a",@progbits
	.sectionflags	@""
	.align	4
.nv.constant0.gluon_wgmma:
	.zero		608


//--------------------- SYMBOLS --------------------------

	.type		.nv.reservedSmem.offset0,@object
	.size		.nv.reservedSmem.offset0,0x4
